//
// Generated by NVIDIA NVVM Compiler
//
// Compiler Build ID: CL-36424714
// Cuda compilation tools, release 13.0, V13.0.88
// Based on NVVM 20.0.0
//

.version 9.0
.target sm_100
.address_size 64

	// .globl	_Z14generateTablesi5TableS_PiPS_PbS2_S2_S2_
.extern .func  (.param .b64 func_retval0) malloc
(
	.param .b64 malloc_param_0
)
;
.global .align 1 .b8 _ZN34_INTERNAL_24bc9916_4_k_cu_c1d80efe4cuda3std3__45__cpo5beginE[1];
.global .align 1 .b8 _ZN34_INTERNAL_24bc9916_4_k_cu_c1d80efe4cuda3std3__45__cpo3endE[1];
.global .align 1 .b8 _ZN34_INTERNAL_24bc9916_4_k_cu_c1d80efe4cuda3std3__45__cpo6cbeginE[1];
.global .align 1 .b8 _ZN34_INTERNAL_24bc9916_4_k_cu_c1d80efe4cuda3std3__45__cpo4cendE[1];
.global .align 1 .b8 _ZN34_INTERNAL_24bc9916_4_k_cu_c1d80efe4cuda3std3__45__cpo6rbeginE[1];
.global .align 1 .b8 _ZN34_INTERNAL_24bc9916_4_k_cu_c1d80efe4cuda3std3__45__cpo4rendE[1];
.global .align 1 .b8 _ZN34_INTERNAL_24bc9916_4_k_cu_c1d80efe4cuda3std3__45__cpo7crbeginE[1];
.global .align 1 .b8 _ZN34_INTERNAL_24bc9916_4_k_cu_c1d80efe4cuda3std3__45__cpo5crendE[1];
.global .align 1 .b8 _ZN34_INTERNAL_24bc9916_4_k_cu_c1d80efe4cuda3std3__436_GLOBAL__N__24bc9916_4_k_cu_c1d80efe6ignoreE[1];
.global .align 1 .b8 _ZN34_INTERNAL_24bc9916_4_k_cu_c1d80efe4cuda3std3__419piecewise_constructE[1];
.global .align 1 .b8 _ZN34_INTERNAL_24bc9916_4_k_cu_c1d80efe4cuda3std3__48in_placeE[1];
.global .align 1 .b8 _ZN34_INTERNAL_24bc9916_4_k_cu_c1d80efe4cuda3std3__420unreachable_sentinelE[1];
.global .align 1 .b8 _ZN34_INTERNAL_24bc9916_4_k_cu_c1d80efe4cuda3std3__47nulloptE[1];
.global .align 1 .b8 _ZN34_INTERNAL_24bc9916_4_k_cu_c1d80efe4cuda3std3__48unexpectE[1];
.global .align 1 .b8 _ZN34_INTERNAL_24bc9916_4_k_cu_c1d80efe4cuda3std6ranges3__45__cpo4swapE[1];
.global .align 1 .b8 _ZN34_INTERNAL_24bc9916_4_k_cu_c1d80efe4cuda3std6ranges3__45__cpo9iter_moveE[1];
.global .align 1 .b8 _ZN34_INTERNAL_24bc9916_4_k_cu_c1d80efe4cuda3std6ranges3__45__cpo5beginE[1];
.global .align 1 .b8 _ZN34_INTERNAL_24bc9916_4_k_cu_c1d80efe4cuda3std6ranges3__45__cpo3endE[1];
.global .align 1 .b8 _ZN34_INTERNAL_24bc9916_4_k_cu_c1d80efe4cuda3std6ranges3__45__cpo6cbeginE[1];
.global .align 1 .b8 _ZN34_INTERNAL_24bc9916_4_k_cu_c1d80efe4cuda3std6ranges3__45__cpo4cendE[1];
.global .align 1 .b8 _ZN34_INTERNAL_24bc9916_4_k_cu_c1d80efe4cuda3std6ranges3__45__cpo7advanceE[1];
.global .align 1 .b8 _ZN34_INTERNAL_24bc9916_4_k_cu_c1d80efe4cuda3std6ranges3__45__cpo9iter_swapE[1];
.global .align 1 .b8 _ZN34_INTERNAL_24bc9916_4_k_cu_c1d80efe4cuda3std6ranges3__45__cpo4nextE[1];
.global .align 1 .b8 _ZN34_INTERNAL_24bc9916_4_k_cu_c1d80efe4cuda3std6ranges3__45__cpo4prevE[1];
.global .align 1 .b8 _ZN34_INTERNAL_24bc9916_4_k_cu_c1d80efe4cuda3std6ranges3__45__cpo4dataE[1];
.global .align 1 .b8 _ZN34_INTERNAL_24bc9916_4_k_cu_c1d80efe4cuda3std6ranges3__45__cpo5cdataE[1];
.global .align 1 .b8 _ZN34_INTERNAL_24bc9916_4_k_cu_c1d80efe4cuda3std6ranges3__45__cpo4sizeE[1];
.global .align 1 .b8 _ZN34_INTERNAL_24bc9916_4_k_cu_c1d80efe4cuda3std6ranges3__45__cpo5ssizeE[1];
.global .align 1 .b8 _ZN34_INTERNAL_24bc9916_4_k_cu_c1d80efe4cuda3std6ranges3__45__cpo8distanceE[1];
.global .align 1 .b8 _ZN34_INTERNAL_24bc9916_4_k_cu_c1d80efe6thrust24THRUST_300001_SM_1000_NS8cuda_cub3parE[1];
.global .align 1 .b8 _ZN34_INTERNAL_24bc9916_4_k_cu_c1d80efe6thrust24THRUST_300001_SM_1000_NS8cuda_cub10par_nosyncE[1];
.global .align 1 .b8 _ZN34_INTERNAL_24bc9916_4_k_cu_c1d80efe6thrust24THRUST_300001_SM_1000_NS6system6detail10sequential3seqE[1];
.global .align 1 .b8 _ZN34_INTERNAL_24bc9916_4_k_cu_c1d80efe6thrust24THRUST_300001_SM_1000_NS6system3cpp3parE[1];
.global .align 1 .b8 _ZN34_INTERNAL_24bc9916_4_k_cu_c1d80efe6thrust24THRUST_300001_SM_1000_NS12placeholders2_1E[1];
.global .align 1 .b8 _ZN34_INTERNAL_24bc9916_4_k_cu_c1d80efe6thrust24THRUST_300001_SM_1000_NS12placeholders2_2E[1];
.global .align 1 .b8 _ZN34_INTERNAL_24bc9916_4_k_cu_c1d80efe6thrust24THRUST_300001_SM_1000_NS12placeholders2_3E[1];
.global .align 1 .b8 _ZN34_INTERNAL_24bc9916_4_k_cu_c1d80efe6thrust24THRUST_300001_SM_1000_NS12placeholders2_4E[1];
.global .align 1 .b8 _ZN34_INTERNAL_24bc9916_4_k_cu_c1d80efe6thrust24THRUST_300001_SM_1000_NS12placeholders2_5E[1];
.global .align 1 .b8 _ZN34_INTERNAL_24bc9916_4_k_cu_c1d80efe6thrust24THRUST_300001_SM_1000_NS12placeholders2_6E[1];
.global .align 1 .b8 _ZN34_INTERNAL_24bc9916_4_k_cu_c1d80efe6thrust24THRUST_300001_SM_1000_NS12placeholders2_7E[1];
.global .align 1 .b8 _ZN34_INTERNAL_24bc9916_4_k_cu_c1d80efe6thrust24THRUST_300001_SM_1000_NS12placeholders2_8E[1];
.global .align 1 .b8 _ZN34_INTERNAL_24bc9916_4_k_cu_c1d80efe6thrust24THRUST_300001_SM_1000_NS12placeholders2_9E[1];
.global .align 1 .b8 _ZN34_INTERNAL_24bc9916_4_k_cu_c1d80efe6thrust24THRUST_300001_SM_1000_NS12placeholders3_10E[1];
.global .align 1 .b8 _ZN34_INTERNAL_24bc9916_4_k_cu_c1d80efe6thrust24THRUST_300001_SM_1000_NS3seqE[1];
.global .align 1 .b8 _ZN34_INTERNAL_24bc9916_4_k_cu_c1d80efe6thrust24THRUST_300001_SM_1000_NS6deviceE[1];

.visible .entry _Z14generateTablesi5TableS_PiPS_PbS2_S2_S2_(
	.param .u32 _Z14generateTablesi5TableS_PiPS_PbS2_S2_S2__param_0,
	.param .align 4 .b8 _Z14generateTablesi5TableS_PiPS_PbS2_S2_S2__param_1[104],
	.param .align 4 .b8 _Z14generateTablesi5TableS_PiPS_PbS2_S2_S2__param_2[104],
	.param .u64 .ptr .align 1 _Z14generateTablesi5TableS_PiPS_PbS2_S2_S2__param_3,
	.param .u64 .ptr .align 1 _Z14generateTablesi5TableS_PiPS_PbS2_S2_S2__param_4,
	.param .u64 .ptr .align 1 _Z14generateTablesi5TableS_PiPS_PbS2_S2_S2__param_5,
	.param .u64 .ptr .align 1 _Z14generateTablesi5TableS_PiPS_PbS2_S2_S2__param_6,
	.param .u64 .ptr .align 1 _Z14generateTablesi5TableS_PiPS_PbS2_S2_S2__param_7,
	.param .u64 .ptr .align 1 _Z14generateTablesi5TableS_PiPS_PbS2_S2_S2__param_8
)
{
	.local .align 4 .b8 	__local_depot0[104];
	.reg .b64 	%SP;
	.reg .b64 	%SPL;
	.reg .pred 	%p<109>;
	.reg .b16 	%rs<19>;
	.reg .b32 	%r<319>;
	.reg .b64 	%rd<89>;

	mov.u64 	%SPL, __local_depot0;
	ld.param.u32 	%r47, [_Z14generateTablesi5TableS_PiPS_PbS2_S2_S2__param_2+80];
	ld.param.u32 	%r46, [_Z14generateTablesi5TableS_PiPS_PbS2_S2_S2__param_2+76];
	ld.param.u32 	%r45, [_Z14generateTablesi5TableS_PiPS_PbS2_S2_S2__param_2+72];
	ld.param.u32 	%r44, [_Z14generateTablesi5TableS_PiPS_PbS2_S2_S2__param_2+68];
	ld.param.u32 	%r43, [_Z14generateTablesi5TableS_PiPS_PbS2_S2_S2__param_2+64];
	ld.param.u32 	%r42, [_Z14generateTablesi5TableS_PiPS_PbS2_S2_S2__param_2+60];
	ld.param.u32 	%r41, [_Z14generateTablesi5TableS_PiPS_PbS2_S2_S2__param_2+56];
	ld.param.u32 	%r40, [_Z14generateTablesi5TableS_PiPS_PbS2_S2_S2__param_2+52];
	ld.param.u32 	%r39, [_Z14generateTablesi5TableS_PiPS_PbS2_S2_S2__param_2+48];
	ld.param.u32 	%r38, [_Z14generateTablesi5TableS_PiPS_PbS2_S2_S2__param_2+44];
	ld.param.u32 	%r37, [_Z14generateTablesi5TableS_PiPS_PbS2_S2_S2__param_2+40];
	ld.param.u32 	%r36, [_Z14generateTablesi5TableS_PiPS_PbS2_S2_S2__param_2+36];
	ld.param.u32 	%r35, [_Z14generateTablesi5TableS_PiPS_PbS2_S2_S2__param_2+32];
	ld.param.u32 	%r34, [_Z14generateTablesi5TableS_PiPS_PbS2_S2_S2__param_2+28];
	ld.param.u32 	%r33, [_Z14generateTablesi5TableS_PiPS_PbS2_S2_S2__param_2+24];
	ld.param.u32 	%r32, [_Z14generateTablesi5TableS_PiPS_PbS2_S2_S2__param_2+20];
	ld.param.u32 	%r31, [_Z14generateTablesi5TableS_PiPS_PbS2_S2_S2__param_2+16];
	ld.param.u32 	%r30, [_Z14generateTablesi5TableS_PiPS_PbS2_S2_S2__param_2+12];
	ld.param.u32 	%r26, [_Z14generateTablesi5TableS_PiPS_PbS2_S2_S2__param_0];
	ld.param.u32 	%r52, [_Z14generateTablesi5TableS_PiPS_PbS2_S2_S2__param_1+100];
	ld.param.u32 	%r53, [_Z14generateTablesi5TableS_PiPS_PbS2_S2_S2__param_1+96];
	ld.param.u32 	%r54, [_Z14generateTablesi5TableS_PiPS_PbS2_S2_S2__param_1+92];
	ld.param.u32 	%r2, [_Z14generateTablesi5TableS_PiPS_PbS2_S2_S2__param_1+88];
	ld.param.u32 	%r55, [_Z14generateTablesi5TableS_PiPS_PbS2_S2_S2__param_1+80];
	ld.param.u32 	%r56, [_Z14generateTablesi5TableS_PiPS_PbS2_S2_S2__param_1+76];
	ld.param.u32 	%r57, [_Z14generateTablesi5TableS_PiPS_PbS2_S2_S2__param_1+72];
	ld.param.u32 	%r58, [_Z14generateTablesi5TableS_PiPS_PbS2_S2_S2__param_1+68];
	ld.param.u32 	%r59, [_Z14generateTablesi5TableS_PiPS_PbS2_S2_S2__param_1+64];
	ld.param.u32 	%r60, [_Z14generateTablesi5TableS_PiPS_PbS2_S2_S2__param_1+60];
	ld.param.u32 	%r61, [_Z14generateTablesi5TableS_PiPS_PbS2_S2_S2__param_1+56];
	ld.param.u32 	%r62, [_Z14generateTablesi5TableS_PiPS_PbS2_S2_S2__param_1+52];
	ld.param.u32 	%r63, [_Z14generateTablesi5TableS_PiPS_PbS2_S2_S2__param_1+48];
	ld.param.u32 	%r64, [_Z14generateTablesi5TableS_PiPS_PbS2_S2_S2__param_1+44];
	ld.param.u32 	%r65, [_Z14generateTablesi5TableS_PiPS_PbS2_S2_S2__param_1+40];
	ld.param.u32 	%r66, [_Z14generateTablesi5TableS_PiPS_PbS2_S2_S2__param_1+36];
	ld.param.u32 	%r67, [_Z14generateTablesi5TableS_PiPS_PbS2_S2_S2__param_1+32];
	ld.param.u32 	%r68, [_Z14generateTablesi5TableS_PiPS_PbS2_S2_S2__param_1+28];
	ld.param.u32 	%r69, [_Z14generateTablesi5TableS_PiPS_PbS2_S2_S2__param_1+24];
	ld.param.u32 	%r70, [_Z14generateTablesi5TableS_PiPS_PbS2_S2_S2__param_1+20];
	ld.param.u32 	%r71, [_Z14generateTablesi5TableS_PiPS_PbS2_S2_S2__param_1+16];
	ld.param.u32 	%r72, [_Z14generateTablesi5TableS_PiPS_PbS2_S2_S2__param_1+12];
	ld.param.u32 	%r73, [_Z14generateTablesi5TableS_PiPS_PbS2_S2_S2__param_1+8];
	ld.param.u32 	%r74, [_Z14generateTablesi5TableS_PiPS_PbS2_S2_S2__param_1+4];
	ld.param.u32 	%r1, [_Z14generateTablesi5TableS_PiPS_PbS2_S2_S2__param_1];
	ld.param.u8 	%rs1, [_Z14generateTablesi5TableS_PiPS_PbS2_S2_S2__param_1+84];
	ld.param.u64 	%rd33, [_Z14generateTablesi5TableS_PiPS_PbS2_S2_S2__param_3];
	ld.param.u64 	%rd34, [_Z14generateTablesi5TableS_PiPS_PbS2_S2_S2__param_4];
	ld.param.u64 	%rd29, [_Z14generateTablesi5TableS_PiPS_PbS2_S2_S2__param_5];
	ld.param.u64 	%rd30, [_Z14generateTablesi5TableS_PiPS_PbS2_S2_S2__param_6];
	ld.param.u64 	%rd31, [_Z14generateTablesi5TableS_PiPS_PbS2_S2_S2__param_7];
	ld.param.u64 	%rd32, [_Z14generateTablesi5TableS_PiPS_PbS2_S2_S2__param_8];
	cvta.to.global.u64 	%rd1, %rd33;
	cvta.to.global.u64 	%rd2, %rd34;
	add.u64 	%rd3, %SPL, 0;
	st.local.u32 	[%rd3], %r1;
	st.local.u32 	[%rd3+4], %r74;
	st.local.u32 	[%rd3+8], %r73;
	add.s64 	%rd4, %rd3, 12;
	st.local.u32 	[%rd3+12], %r72;
	st.local.u32 	[%rd3+16], %r71;
	st.local.u32 	[%rd3+20], %r70;
	st.local.u32 	[%rd3+24], %r69;
	st.local.u32 	[%rd3+28], %r68;
	st.local.u32 	[%rd3+32], %r67;
	st.local.u32 	[%rd3+36], %r66;
	st.local.u32 	[%rd3+40], %r65;
	st.local.u32 	[%rd3+44], %r64;
	st.local.u32 	[%rd3+48], %r63;
	st.local.u32 	[%rd3+52], %r62;
	st.local.u32 	[%rd3+56], %r61;
	st.local.u32 	[%rd3+60], %r60;
	st.local.u32 	[%rd3+64], %r59;
	st.local.u32 	[%rd3+68], %r58;
	st.local.u32 	[%rd3+72], %r57;
	st.local.u32 	[%rd3+76], %r56;
	st.local.u32 	[%rd3+80], %r55;
	st.local.u8 	[%rd3+84], %rs1;
	st.local.u32 	[%rd3+88], %r2;
	st.local.u32 	[%rd3+92], %r54;
	st.local.u32 	[%rd3+96], %r53;
	st.local.u32 	[%rd3+100], %r52;
	mul.hi.s32 	%r75, %r26, 1431655766;
	shr.u32 	%r76, %r75, 31;
	add.s32 	%r77, %r75, %r76;
	mul.lo.s32 	%r78, %r77, 3;
	sub.s32 	%r17, %r26, %r78;
	setp.eq.s32 	%p1, %r17, 0;
	setp.eq.s16 	%p2, %rs1, 76;
	or.pred  	%p3, %p1, %p2;
	mov.u32 	%r18, %tid.x;
	setp.ne.s32 	%p4, %r18, 0;
	mul.wide.s32 	%rd36, %r26, 4;
	add.s64 	%rd5, %rd4, %rd36;
	or.pred  	%p5, %p4, %p3;
	@%p5 bra 	$L__BB0_6;
	ld.local.u32 	%r19, [%rd5+-4];
	mov.b64 	%rd81, 0;
	{ // callseq 0, 0
	.param .b64 param0;
	st.param.b64 	[param0], 72;
	.param .b64 retval0;
	call.uni (retval0), 
	malloc, 
	(
	param0
	);
	ld.param.b64 	%rd38, [retval0];
	} // callseq 0
$L__BB0_2:
	add.s64 	%rd39, %rd4, %rd81;
	ld.local.u8 	%rs3, [%rd39];
	add.s64 	%rd40, %rd38, %rd81;
	st.u8 	[%rd40], %rs3;
	add.s64 	%rd8, %rd81, 1;
	setp.lt.u64 	%p6, %rd81, 71;
	mov.u64 	%rd81, %rd8;
	@%p6 bra 	$L__BB0_2;
	mul.wide.s32 	%rd42, %r26, 4;
	add.s64 	%rd43, %rd38, %rd42;
	st.u32 	[%rd43], %r19;
	mov.b32 	%r79, 0;
	st.u32 	[%rd43+-4], %r79;
	mov.b64 	%rd82, 0;
$L__BB0_4:
	add.s64 	%rd44, %rd38, %rd82;
	ld.u8 	%rs4, [%rd44];
	add.s64 	%rd45, %rd2, %rd82;
	st.global.u8 	[%rd45+12], %rs4;
	add.s64 	%rd10, %rd82, 1;
	setp.lt.u64 	%p7, %rd82, 71;
	mov.u64 	%rd82, %rd10;
	@%p7 bra 	$L__BB0_4;
	atom.global.add.u32 	%r80, [%rd1], 1;
	ld.global.u32 	%r81, [%rd1];
	st.global.u32 	[%rd2], %r81;
	st.global.u32 	[%rd2+4], %r1;
	mov.b16 	%rs5, 82;
	st.global.u8 	[%rd2+84], %rs5;
	setp.lt.s32 	%p8, %r19, 7;
	setp.lt.u32 	%p9, %r19, 17;
	selp.b32 	%r82, 3, 15, %p9;
	selp.b32 	%r83, 1, %r82, %p8;
	add.s32 	%r84, %r83, %r2;
	st.global.u32 	[%rd2+88], %r84;
	ld.u32 	%r85, [%rd38];
	setp.ne.s32 	%p10, %r85, %r30;
	selp.u32 	%r86, 1, 0, %p10;
	ld.u32 	%r87, [%rd38+4];
	setp.ne.s32 	%p11, %r87, %r31;
	selp.u32 	%r88, 1, 0, %p11;
	add.s32 	%r89, %r86, %r88;
	ld.u32 	%r90, [%rd38+8];
	setp.ne.s32 	%p12, %r90, %r32;
	selp.u32 	%r91, 1, 0, %p12;
	add.s32 	%r92, %r89, %r91;
	ld.u32 	%r93, [%rd38+12];
	setp.ne.s32 	%p13, %r93, %r33;
	selp.u32 	%r94, 1, 0, %p13;
	add.s32 	%r95, %r92, %r94;
	ld.u32 	%r96, [%rd38+16];
	setp.ne.s32 	%p14, %r96, %r34;
	selp.u32 	%r97, 1, 0, %p14;
	add.s32 	%r98, %r95, %r97;
	ld.u32 	%r99, [%rd38+20];
	setp.ne.s32 	%p15, %r99, %r35;
	selp.u32 	%r100, 1, 0, %p15;
	add.s32 	%r101, %r98, %r100;
	ld.u32 	%r102, [%rd38+24];
	setp.ne.s32 	%p16, %r102, %r36;
	selp.u32 	%r103, 1, 0, %p16;
	add.s32 	%r104, %r101, %r103;
	ld.u32 	%r105, [%rd38+28];
	setp.ne.s32 	%p17, %r105, %r37;
	selp.u32 	%r106, 1, 0, %p17;
	add.s32 	%r107, %r104, %r106;
	ld.u32 	%r108, [%rd38+32];
	setp.ne.s32 	%p18, %r108, %r38;
	selp.u32 	%r109, 1, 0, %p18;
	add.s32 	%r110, %r107, %r109;
	ld.u32 	%r111, [%rd38+36];
	setp.ne.s32 	%p19, %r111, %r39;
	selp.u32 	%r112, 1, 0, %p19;
	add.s32 	%r113, %r110, %r112;
	ld.u32 	%r114, [%rd38+40];
	setp.ne.s32 	%p20, %r114, %r40;
	selp.u32 	%r115, 1, 0, %p20;
	add.s32 	%r116, %r113, %r115;
	ld.u32 	%r117, [%rd38+44];
	setp.ne.s32 	%p21, %r117, %r41;
	selp.u32 	%r118, 1, 0, %p21;
	add.s32 	%r119, %r116, %r118;
	ld.u32 	%r120, [%rd38+48];
	setp.ne.s32 	%p22, %r120, %r42;
	selp.u32 	%r121, 1, 0, %p22;
	add.s32 	%r122, %r119, %r121;
	ld.u32 	%r123, [%rd38+52];
	setp.ne.s32 	%p23, %r123, %r43;
	selp.u32 	%r124, 1, 0, %p23;
	add.s32 	%r125, %r122, %r124;
	ld.u32 	%r126, [%rd38+56];
	setp.ne.s32 	%p24, %r126, %r44;
	selp.u32 	%r127, 1, 0, %p24;
	add.s32 	%r128, %r125, %r127;
	ld.u32 	%r129, [%rd38+60];
	setp.ne.s32 	%p25, %r129, %r45;
	selp.u32 	%r130, 1, 0, %p25;
	add.s32 	%r131, %r128, %r130;
	ld.u32 	%r132, [%rd38+64];
	setp.ne.s32 	%p26, %r132, %r46;
	selp.u32 	%r133, 1, 0, %p26;
	add.s32 	%r134, %r131, %r133;
	ld.u32 	%r135, [%rd38+68];
	setp.ne.s32 	%p27, %r135, %r47;
	selp.u32 	%r136, 1, 0, %p27;
	add.s32 	%r137, %r134, %r136;
	add.s32 	%r138, %r137, %r84;
	st.global.u32 	[%rd2+8], %r138;
	st.global.u32 	[%rd2+92], %r138;
	st.global.u32 	[%rd2+96], %r84;
	st.global.u32 	[%rd2+100], %r84;
	cvta.to.global.u64 	%rd46, %rd29;
	mov.b16 	%rs6, 1;
	st.global.u8 	[%rd46], %rs6;
$L__BB0_6:
	setp.lt.s32 	%p28, %r26, 3;
	setp.eq.s16 	%p29, %rs1, 85;
	or.pred  	%p30, %p28, %p29;
	setp.ne.s32 	%p31, %r18, 1;
	or.pred  	%p32, %p31, %p30;
	@%p32 bra 	$L__BB0_12;
	add.s32 	%r20, %r26, -3;
	mul.wide.u32 	%rd48, %r20, 4;
	add.s64 	%rd49, %rd3, %rd48;
	ld.local.u32 	%r21, [%rd49+12];
	mov.b64 	%rd83, 0;
	{ // callseq 1, 0
	.param .b64 param0;
	st.param.b64 	[param0], 72;
	.param .b64 retval0;
	call.uni (retval0), 
	malloc, 
	(
	param0
	);
	ld.param.b64 	%rd50, [retval0];
	} // callseq 1
$L__BB0_8:
	add.s64 	%rd51, %rd4, %rd83;
	ld.local.u8 	%rs7, [%rd51];
	add.s64 	%rd52, %rd50, %rd83;
	st.u8 	[%rd52], %rs7;
	add.s64 	%rd13, %rd83, 1;
	setp.lt.u64 	%p33, %rd83, 71;
	mov.u64 	%rd83, %rd13;
	@%p33 bra 	$L__BB0_8;
	mul.wide.u32 	%rd54, %r26, 4;
	add.s64 	%rd55, %rd50, %rd54;
	st.u32 	[%rd55], %r21;
	add.s64 	%rd57, %rd50, %rd48;
	mov.b32 	%r139, 0;
	st.u32 	[%rd57], %r139;
	add.s64 	%rd14, %rd2, 116;
	mov.b64 	%rd84, 0;
$L__BB0_10:
	add.s64 	%rd58, %rd50, %rd84;
	ld.u8 	%rs8, [%rd58];
	add.s64 	%rd59, %rd14, %rd84;
	st.global.u8 	[%rd59], %rs8;
	add.s64 	%rd16, %rd84, 1;
	setp.lt.u64 	%p34, %rd84, 71;
	mov.u64 	%rd84, %rd16;
	@%p34 bra 	$L__BB0_10;
	atom.global.add.u32 	%r140, [%rd1], 1;
	ld.global.u32 	%r141, [%rd1];
	st.global.u32 	[%rd2+104], %r141;
	st.global.u32 	[%rd2+108], %r1;
	mov.b16 	%rs9, 85;
	st.global.u8 	[%rd2+188], %rs9;
	setp.lt.s32 	%p35, %r21, 7;
	setp.lt.u32 	%p36, %r21, 17;
	selp.b32 	%r142, 3, 15, %p36;
	selp.b32 	%r143, 1, %r142, %p35;
	add.s32 	%r144, %r143, %r2;
	st.global.u32 	[%rd2+192], %r144;
	ld.u32 	%r145, [%rd50];
	setp.ne.s32 	%p37, %r145, %r30;
	selp.u32 	%r146, 1, 0, %p37;
	ld.u32 	%r147, [%rd50+4];
	setp.ne.s32 	%p38, %r147, %r31;
	selp.u32 	%r148, 1, 0, %p38;
	add.s32 	%r149, %r146, %r148;
	ld.u32 	%r150, [%rd50+8];
	setp.ne.s32 	%p39, %r150, %r32;
	selp.u32 	%r151, 1, 0, %p39;
	add.s32 	%r152, %r149, %r151;
	ld.u32 	%r153, [%rd50+12];
	setp.ne.s32 	%p40, %r153, %r33;
	selp.u32 	%r154, 1, 0, %p40;
	add.s32 	%r155, %r152, %r154;
	ld.u32 	%r156, [%rd50+16];
	setp.ne.s32 	%p41, %r156, %r34;
	selp.u32 	%r157, 1, 0, %p41;
	add.s32 	%r158, %r155, %r157;
	ld.u32 	%r159, [%rd50+20];
	setp.ne.s32 	%p42, %r159, %r35;
	selp.u32 	%r160, 1, 0, %p42;
	add.s32 	%r161, %r158, %r160;
	ld.u32 	%r162, [%rd50+24];
	setp.ne.s32 	%p43, %r162, %r36;
	selp.u32 	%r163, 1, 0, %p43;
	add.s32 	%r164, %r161, %r163;
	ld.u32 	%r165, [%rd50+28];
	setp.ne.s32 	%p44, %r165, %r37;
	selp.u32 	%r166, 1, 0, %p44;
	add.s32 	%r167, %r164, %r166;
	ld.u32 	%r168, [%rd50+32];
	setp.ne.s32 	%p45, %r168, %r38;
	selp.u32 	%r169, 1, 0, %p45;
	add.s32 	%r170, %r167, %r169;
	ld.u32 	%r171, [%rd50+36];
	setp.ne.s32 	%p46, %r171, %r39;
	selp.u32 	%r172, 1, 0, %p46;
	add.s32 	%r173, %r170, %r172;
	ld.u32 	%r174, [%rd50+40];
	setp.ne.s32 	%p47, %r174, %r40;
	selp.u32 	%r175, 1, 0, %p47;
	add.s32 	%r176, %r173, %r175;
	ld.u32 	%r177, [%rd50+44];
	setp.ne.s32 	%p48, %r177, %r41;
	selp.u32 	%r178, 1, 0, %p48;
	add.s32 	%r179, %r176, %r178;
	ld.u32 	%r180, [%rd50+48];
	setp.ne.s32 	%p49, %r180, %r42;
	selp.u32 	%r181, 1, 0, %p49;
	add.s32 	%r182, %r179, %r181;
	ld.u32 	%r183, [%rd50+52];
	setp.ne.s32 	%p50, %r183, %r43;
	selp.u32 	%r184, 1, 0, %p50;
	add.s32 	%r185, %r182, %r184;
	ld.u32 	%r186, [%rd50+56];
	setp.ne.s32 	%p51, %r186, %r44;
	selp.u32 	%r187, 1, 0, %p51;
	add.s32 	%r188, %r185, %r187;
	ld.u32 	%r189, [%rd50+60];
	setp.ne.s32 	%p52, %r189, %r45;
	selp.u32 	%r190, 1, 0, %p52;
	add.s32 	%r191, %r188, %r190;
	ld.u32 	%r192, [%rd50+64];
	setp.ne.s32 	%p53, %r192, %r46;
	selp.u32 	%r193, 1, 0, %p53;
	add.s32 	%r194, %r191, %r193;
	ld.u32 	%r195, [%rd50+68];
	setp.ne.s32 	%p54, %r195, %r47;
	selp.u32 	%r196, 1, 0, %p54;
	add.s32 	%r197, %r194, %r196;
	add.s32 	%r198, %r197, %r144;
	st.global.u32 	[%rd2+112], %r198;
	st.global.u32 	[%rd2+196], %r198;
	st.global.u32 	[%rd2+200], %r144;
	st.global.u32 	[%rd2+204], %r197;
	cvta.to.global.u64 	%rd60, %rd30;
	mov.b16 	%rs10, 1;
	st.global.u8 	[%rd60], %rs10;
$L__BB0_12:
	setp.eq.s32 	%p55, %r17, 2;
	setp.eq.s16 	%p56, %rs1, 82;
	or.pred  	%p57, %p55, %p56;
	setp.ne.s32 	%p58, %r18, 2;
	or.pred  	%p59, %p58, %p57;
	@%p59 bra 	$L__BB0_18;
	ld.local.u32 	%r24, [%rd5+4];
	mov.b64 	%rd85, 0;
	{ // callseq 2, 0
	.param .b64 param0;
	st.param.b64 	[param0], 72;
	.param .b64 retval0;
	call.uni (retval0), 
	malloc, 
	(
	param0
	);
	ld.param.b64 	%rd62, [retval0];
	} // callseq 2
$L__BB0_14:
	add.s64 	%rd63, %rd4, %rd85;
	ld.local.u8 	%rs11, [%rd63];
	add.s64 	%rd64, %rd62, %rd85;
	st.u8 	[%rd64], %rs11;
	add.s64 	%rd19, %rd85, 1;
	setp.lt.u64 	%p60, %rd85, 71;
	mov.u64 	%rd85, %rd19;
	@%p60 bra 	$L__BB0_14;
	mul.wide.s32 	%rd66, %r26, 4;
	add.s64 	%rd67, %rd62, %rd66;
	st.u32 	[%rd67], %r24;
	mov.b32 	%r199, 0;
	st.u32 	[%rd67+4], %r199;
	add.s64 	%rd20, %rd2, 220;
	mov.b64 	%rd86, 0;
$L__BB0_16:
	add.s64 	%rd68, %rd62, %rd86;
	ld.u8 	%rs12, [%rd68];
	add.s64 	%rd69, %rd20, %rd86;
	st.global.u8 	[%rd69], %rs12;
	add.s64 	%rd22, %rd86, 1;
	setp.lt.u64 	%p61, %rd86, 71;
	mov.u64 	%rd86, %rd22;
	@%p61 bra 	$L__BB0_16;
	atom.global.add.u32 	%r200, [%rd1], 1;
	ld.global.u32 	%r201, [%rd1];
	st.global.u32 	[%rd2+208], %r201;
	st.global.u32 	[%rd2+212], %r1;
	mov.b16 	%rs13, 82;
	st.global.u8 	[%rd2+292], %rs13;
	setp.lt.s32 	%p62, %r24, 7;
	setp.lt.u32 	%p63, %r24, 17;
	selp.b32 	%r202, 3, 15, %p63;
	selp.b32 	%r203, 1, %r202, %p62;
	add.s32 	%r204, %r203, %r2;
	st.global.u32 	[%rd2+296], %r204;
	ld.u32 	%r205, [%rd62];
	setp.ne.s32 	%p64, %r205, %r30;
	selp.u32 	%r206, 1, 0, %p64;
	ld.u32 	%r207, [%rd62+4];
	setp.ne.s32 	%p65, %r207, %r31;
	selp.u32 	%r208, 1, 0, %p65;
	add.s32 	%r209, %r206, %r208;
	ld.u32 	%r210, [%rd62+8];
	setp.ne.s32 	%p66, %r210, %r32;
	selp.u32 	%r211, 1, 0, %p66;
	add.s32 	%r212, %r209, %r211;
	ld.u32 	%r213, [%rd62+12];
	setp.ne.s32 	%p67, %r213, %r33;
	selp.u32 	%r214, 1, 0, %p67;
	add.s32 	%r215, %r212, %r214;
	ld.u32 	%r216, [%rd62+16];
	setp.ne.s32 	%p68, %r216, %r34;
	selp.u32 	%r217, 1, 0, %p68;
	add.s32 	%r218, %r215, %r217;
	ld.u32 	%r219, [%rd62+20];
	setp.ne.s32 	%p69, %r219, %r35;
	selp.u32 	%r220, 1, 0, %p69;
	add.s32 	%r221, %r218, %r220;
	ld.u32 	%r222, [%rd62+24];
	setp.ne.s32 	%p70, %r222, %r36;
	selp.u32 	%r223, 1, 0, %p70;
	add.s32 	%r224, %r221, %r223;
	ld.u32 	%r225, [%rd62+28];
	setp.ne.s32 	%p71, %r225, %r37;
	selp.u32 	%r226, 1, 0, %p71;
	add.s32 	%r227, %r224, %r226;
	ld.u32 	%r228, [%rd62+32];
	setp.ne.s32 	%p72, %r228, %r38;
	selp.u32 	%r229, 1, 0, %p72;
	add.s32 	%r230, %r227, %r229;
	ld.u32 	%r231, [%rd62+36];
	setp.ne.s32 	%p73, %r231, %r39;
	selp.u32 	%r232, 1, 0, %p73;
	add.s32 	%r233, %r230, %r232;
	ld.u32 	%r234, [%rd62+40];
	setp.ne.s32 	%p74, %r234, %r40;
	selp.u32 	%r235, 1, 0, %p74;
	add.s32 	%r236, %r233, %r235;
	ld.u32 	%r237, [%rd62+44];
	setp.ne.s32 	%p75, %r237, %r41;
	selp.u32 	%r238, 1, 0, %p75;
	add.s32 	%r239, %r236, %r238;
	ld.u32 	%r240, [%rd62+48];
	setp.ne.s32 	%p76, %r240, %r42;
	selp.u32 	%r241, 1, 0, %p76;
	add.s32 	%r242, %r239, %r241;
	ld.u32 	%r243, [%rd62+52];
	setp.ne.s32 	%p77, %r243, %r43;
	selp.u32 	%r244, 1, 0, %p77;
	add.s32 	%r245, %r242, %r244;
	ld.u32 	%r246, [%rd62+56];
	setp.ne.s32 	%p78, %r246, %r44;
	selp.u32 	%r247, 1, 0, %p78;
	add.s32 	%r248, %r245, %r247;
	ld.u32 	%r249, [%rd62+60];
	setp.ne.s32 	%p79, %r249, %r45;
	selp.u32 	%r250, 1, 0, %p79;
	add.s32 	%r251, %r248, %r250;
	ld.u32 	%r252, [%rd62+64];
	setp.ne.s32 	%p80, %r252, %r46;
	selp.u32 	%r253, 1, 0, %p80;
	add.s32 	%r254, %r251, %r253;
	ld.u32 	%r255, [%rd62+68];
	setp.ne.s32 	%p81, %r255, %r47;
	selp.u32 	%r256, 1, 0, %p81;
	add.s32 	%r257, %r254, %r256;
	add.s32 	%r258, %r257, %r204;
	st.global.u32 	[%rd2+216], %r258;
	st.global.u32 	[%rd2+300], %r258;
	st.global.u32 	[%rd2+304], %r204;
	st.global.u32 	[%rd2+308], %r257;
	cvta.to.global.u64 	%rd70, %rd31;
	mov.b16 	%rs14, 1;
	st.global.u8 	[%rd70], %rs14;
$L__BB0_18:
	setp.gt.s32 	%p82, %r26, 14;
	setp.eq.s16 	%p83, %rs1, 68;
	or.pred  	%p84, %p82, %p83;
	setp.ne.s32 	%p85, %r18, 3;
	or.pred  	%p86, %p85, %p84;
	@%p86 bra 	$L__BB0_24;
	ld.local.u32 	%r25, [%rd5+12];
	mov.b64 	%rd87, 0;
	{ // callseq 3, 0
	.param .b64 param0;
	st.param.b64 	[param0], 72;
	.param .b64 retval0;
	call.uni (retval0), 
	malloc, 
	(
	param0
	);
	ld.param.b64 	%rd72, [retval0];
	} // callseq 3
$L__BB0_20:
	add.s64 	%rd73, %rd4, %rd87;
	ld.local.u8 	%rs15, [%rd73];
	add.s64 	%rd74, %rd72, %rd87;
	st.u8 	[%rd74], %rs15;
	add.s64 	%rd25, %rd87, 1;
	setp.lt.u64 	%p87, %rd87, 71;
	mov.u64 	%rd87, %rd25;
	@%p87 bra 	$L__BB0_20;
	mul.wide.s32 	%rd76, %r26, 4;
	add.s64 	%rd77, %rd72, %rd76;
	st.u32 	[%rd77], %r25;
	mov.b32 	%r259, 0;
	st.u32 	[%rd77+12], %r259;
	add.s64 	%rd26, %rd2, 324;
	mov.b64 	%rd88, 0;
$L__BB0_22:
	add.s64 	%rd78, %rd72, %rd88;
	ld.u8 	%rs16, [%rd78];
	add.s64 	%rd79, %rd26, %rd88;
	st.global.u8 	[%rd79], %rs16;
	add.s64 	%rd28, %rd88, 1;
	setp.lt.u64 	%p88, %rd88, 71;
	mov.u64 	%rd88, %rd28;
	@%p88 bra 	$L__BB0_22;
	atom.global.add.u32 	%r260, [%rd1], 1;
	ld.global.u32 	%r261, [%rd1];
	st.global.u32 	[%rd2+312], %r261;
	st.global.u32 	[%rd2+316], %r1;
	mov.b16 	%rs17, 68;
	st.global.u8 	[%rd2+396], %rs17;
	setp.lt.s32 	%p89, %r25, 7;
	setp.lt.u32 	%p90, %r25, 17;
	selp.b32 	%r262, 3, 15, %p90;
	selp.b32 	%r263, 1, %r262, %p89;
	add.s32 	%r264, %r263, %r2;
	st.global.u32 	[%rd2+400], %r264;
	ld.u32 	%r265, [%rd72];
	setp.ne.s32 	%p91, %r265, %r30;
	selp.u32 	%r266, 1, 0, %p91;
	ld.u32 	%r267, [%rd72+4];
	setp.ne.s32 	%p92, %r267, %r31;
	selp.u32 	%r268, 1, 0, %p92;
	add.s32 	%r269, %r266, %r268;
	ld.u32 	%r270, [%rd72+8];
	setp.ne.s32 	%p93, %r270, %r32;
	selp.u32 	%r271, 1, 0, %p93;
	add.s32 	%r272, %r269, %r271;
	ld.u32 	%r273, [%rd72+12];
	setp.ne.s32 	%p94, %r273, %r33;
	selp.u32 	%r274, 1, 0, %p94;
	add.s32 	%r275, %r272, %r274;
	ld.u32 	%r276, [%rd72+16];
	setp.ne.s32 	%p95, %r276, %r34;
	selp.u32 	%r277, 1, 0, %p95;
	add.s32 	%r278, %r275, %r277;
	ld.u32 	%r279, [%rd72+20];
	setp.ne.s32 	%p96, %r279, %r35;
	selp.u32 	%r280, 1, 0, %p96;
	add.s32 	%r281, %r278, %r280;
	ld.u32 	%r282, [%rd72+24];
	setp.ne.s32 	%p97, %r282, %r36;
	selp.u32 	%r283, 1, 0, %p97;
	add.s32 	%r284, %r281, %r283;
	ld.u32 	%r285, [%rd72+28];
	setp.ne.s32 	%p98, %r285, %r37;
	selp.u32 	%r286, 1, 0, %p98;
	add.s32 	%r287, %r284, %r286;
	ld.u32 	%r288, [%rd72+32];
	setp.ne.s32 	%p99, %r288, %r38;
	selp.u32 	%r289, 1, 0, %p99;
	add.s32 	%r290, %r287, %r289;
	ld.u32 	%r291, [%rd72+36];
	setp.ne.s32 	%p100, %r291, %r39;
	selp.u32 	%r292, 1, 0, %p100;
	add.s32 	%r293, %r290, %r292;
	ld.u32 	%r294, [%rd72+40];
	setp.ne.s32 	%p101, %r294, %r40;
	selp.u32 	%r295, 1, 0, %p101;
	add.s32 	%r296, %r293, %r295;
	ld.u32 	%r297, [%rd72+44];
	setp.ne.s32 	%p102, %r297, %r41;
	selp.u32 	%r298, 1, 0, %p102;
	add.s32 	%r299, %r296, %r298;
	ld.u32 	%r300, [%rd72+48];
	setp.ne.s32 	%p103, %r300, %r42;
	selp.u32 	%r301, 1, 0, %p103;
	add.s32 	%r302, %r299, %r301;
	ld.u32 	%r303, [%rd72+52];
	setp.ne.s32 	%p104, %r303, %r43;
	selp.u32 	%r304, 1, 0, %p104;
	add.s32 	%r305, %r302, %r304;
	ld.u32 	%r306, [%rd72+56];
	setp.ne.s32 	%p105, %r306, %r44;
	selp.u32 	%r307, 1, 0, %p105;
	add.s32 	%r308, %r305, %r307;
	ld.u32 	%r309, [%rd72+60];
	setp.ne.s32 	%p106, %r309, %r45;
	selp.u32 	%r310, 1, 0, %p106;
	add.s32 	%r311, %r308, %r310;
	ld.u32 	%r312, [%rd72+64];
	setp.ne.s32 	%p107, %r312, %r46;
	selp.u32 	%r313, 1, 0, %p107;
	add.s32 	%r314, %r311, %r313;
	ld.u32 	%r315, [%rd72+68];
	setp.ne.s32 	%p108, %r315, %r47;
	selp.u32 	%r316, 1, 0, %p108;
	add.s32 	%r317, %r314, %r316;
	add.s32 	%r318, %r317, %r264;
	st.global.u32 	[%rd2+320], %r318;
	st.global.u32 	[%rd2+404], %r318;
	st.global.u32 	[%rd2+408], %r264;
	st.global.u32 	[%rd2+412], %r317;
	cvta.to.global.u64 	%rd80, %rd32;
	mov.b16 	%rs18, 1;
	st.global.u8 	[%rd80], %rs18;
$L__BB0_24:
	bar.sync 	0;
	ret;

}
	// .globl	_ZN3cub18CUB_300001_SM_10006detail11EmptyKernelIvEEvv
.visible .entry _ZN3cub18CUB_300001_SM_10006detail11EmptyKernelIvEEvv()
{


	ret;

}


// ===== COMPILED SASS (sm_100) =====

	.target	sm_100

	.elftype	@"ET_EXEC"


//--------------------- .note.nv.tkinfo           --------------------------
	.section	.note.nv.tkinfo,"",@"SHT_NOTE"
	.sectionflags	@"SHF_NOTE_NV_TKINFO"
	.tkinfo
        /*0018*/ 	.word	0x00000002
        /*0030*/ 	.string	""
        /*0030*/ 	.string	"ptxas"
        /*0030*/ 	.string	"Cuda compilation tools, release 13.0, V13.0.88"
        /*0030*/ 	.string	"Build cuda_13.0.r13.0/compiler.36424714_0"
        /*0030*/ 	.string	"-arch sm_100 -m 64 "



//--------------------- .note.nv.cuinfo           --------------------------
	.section	.note.nv.cuinfo,"",@"SHT_NOTE"
	.sectionflags	@"SHF_NOTE_NV_CUINFO"
        /*0018*/ 	.short	0x0002
        /*001a*/ 	.short	0x0064
        /*001c*/ 	.short	0x0082
	.zero		2


//--------------------- .nv.info                  --------------------------
	.section	.nv.info,"",@"SHT_CUDA_INFO"
	.align	4


	//----- nvinfo : EIATTR_REGCOUNT
	.align		4
        /*0000*/ 	.byte	0x04, 0x2f
        /*0002*/ 	.short	(.L_46 - .L_45)
	.align		4
.L_45:
        /*0004*/ 	.word	index@(_Z14generateTablesi5TableS_PiPS_PbS2_S2_S2_)
        /*0008*/ 	.word	0x00000020


	//----- nvinfo : EIATTR_FRAME_SIZE
	.align		4
.L_46:
        /*000c*/ 	.byte	0x04, 0x11
        /*000e*/ 	.short	(.L_48 - .L_47)
	.align		4
.L_47:
        /*0010*/ 	.word	index@(_Z14generateTablesi5TableS_PiPS_PbS2_S2_S2_)
        /*0014*/ 	.word	0x00000068


	//----- nvinfo : EIATTR_REGCOUNT
	.align		4
.L_48:
        /*0018*/ 	.byte	0x04, 0x2f
        /*001a*/ 	.short	(.L_50 - .L_49)
	.align		4
.L_49:
        /*001c*/ 	.word	index@(_ZN3cub18CUB_300001_SM_10006detail11EmptyKernelIvEEvv)
        /*0020*/ 	.word	0x00000004


	//----- nvinfo : EIATTR_FRAME_SIZE
	.align		4
.L_50:
        /*0024*/ 	.byte	0x04, 0x11
        /*0026*/ 	.short	(.L_52 - .L_51)
	.align		4
.L_51:
        /*0028*/ 	.word	index@(_ZN3cub18CUB_300001_SM_10006detail11EmptyKernelIvEEvv)
        /*002c*/ 	.word	0x00000000


	//----- nvinfo : EIATTR_MIN_STACK_SIZE
	.align		4
.L_52:
        /*0030*/ 	.byte	0x04, 0x12
        /*0032*/ 	.short	(.L_54 - .L_53)
	.align		4
.L_53:
        /*0034*/ 	.word	index@(_ZN3cub18CUB_300001_SM_10006detail11EmptyKernelIvEEvv)
        /*0038*/ 	.word	0x00000000


	//----- nvinfo : EIATTR_MIN_STACK_SIZE
	.align		4
.L_54:
        /*003c*/ 	.byte	0x04, 0x12
        /*003e*/ 	.short	(.L_56 - .L_55)
	.align		4
.L_55:
        /*0040*/ 	.word	index@(_Z14generateTablesi5TableS_PiPS_PbS2_S2_S2_)
        /*0044*/ 	.word	0x00000068
.L_56:


//--------------------- .nv.compat                --------------------------
	.section	.nv.compat,"",@"SHT_CUDA_COMPAT_INFO"
	.align	4
        /*0000*/ 	.byte	0x02, 0x09, 0x00, 0x00, 0x02, 0x02, 0x01, 0x00, 0x02, 0x05, 0x05, 0x00, 0x03, 0x07, 0x01, 0x01
        /*0010*/ 	.byte	0x02, 0x03, 0x00, 0x00, 0x02, 0x06, 0x01, 0x00, 0x04, 0x0b, 0x08, 0x00, 0x09, 0x00, 0x00, 0x00
        /*0020*/ 	.byte	0x00, 0x00, 0x00, 0x00


//--------------------- .nv.info._ZN3cub18CUB_300001_SM_10006detail11EmptyKernelIvEEvv --------------------------
	.section	.nv.info._ZN3cub18CUB_300001_SM_10006detail11EmptyKernelIvEEvv,"",@"SHT_CUDA_INFO"
	.sectionflags	@""
	.align	4


	//----- nvinfo : EIATTR_CUDA_API_VERSION
	.align		4
        /*0000*/ 	.byte	0x04, 0x37
        /*0002*/ 	.short	(.L_58 - .L_57)
.L_57:
        /*0004*/ 	.word	0x00000082


	//----- nvinfo : EIATTR_SPARSE_MMA_MASK
	.align		4
.L_58:
        /*0008*/ 	.byte	0x03, 0x50
        /*000a*/ 	.short	0x0000


	//----- nvinfo : EIATTR_MAXREG_COUNT
	.align		4
        /*000c*/ 	.byte	0x03, 0x1b
        /*000e*/ 	.short	0x00ff


	//----- nvinfo : EIATTR_MERCURY_ISA_VERSION
	.align		4
        /*0010*/ 	.byte	0x03, 0x5f
        /*0012*/ 	.short	0x0101


	//----- nvinfo : EIATTR_VRC_CTA_INIT_COUNT
	.align		4
        /*0014*/ 	.byte	0x02, 0x4a
	.zero		1
	.zero		1


	//----- nvinfo : EIATTR_EXIT_INSTR_OFFSETS
	.align		4
        /*0018*/ 	.byte	0x04, 0x1c
        /*001a*/ 	.short	(.L_60 - .L_59)


	//   ....[0]....
.L_59:
        /*001c*/ 	.word	0x00000010


	//----- nvinfo : EIATTR_SW_WAR
	.align		4
.L_60:
        /*0020*/ 	.byte	0x04, 0x36
        /*0022*/ 	.short	(.L_62 - .L_61)
.L_61:
        /*0024*/ 	.word	0x00000008
.L_62:


//--------------------- .nv.info._Z14generateTablesi5TableS_PiPS_PbS2_S2_S2_ --------------------------
	.section	.nv.info._Z14generateTablesi5TableS_PiPS_PbS2_S2_S2_,"",@"SHT_CUDA_INFO"
	.sectionflags	@""
	.align	4


	//----- nvinfo : EIATTR_CUDA_API_VERSION
	.align		4
        /*0000*/ 	.byte	0x04, 0x37
        /*0002*/ 	.short	(.L_64 - .L_63)
.L_63:
        /*0004*/ 	.word	0x00000082


	//----- nvinfo : EIATTR_KPARAM_INFO
	.align		4
.L_64:
        /*0008*/ 	.byte	0x04, 0x17
        /*000a*/ 	.short	(.L_66 - .L_65)
.L_65:
        /*000c*/ 	.word	0x00000000
        /*0010*/ 	.short	0x0008
        /*0012*/ 	.short	0x0100
        /*0014*/ 	.byte	0x00, 0xf5, 0x21, 0x00


	//----- nvinfo : EIATTR_KPARAM_INFO
	.align		4
.L_66:
        /*0018*/ 	.byte	0x04, 0x17
        /*001a*/ 	.short	(.L_68 - .L_67)
.L_67:
        /*001c*/ 	.word	0x00000000
        /*0020*/ 	.short	0x0007
        /*0022*/ 	.short	0x00f8
        /*0024*/ 	.byte	0x00, 0xf5, 0x21, 0x00


	//----- nvinfo : EIATTR_KPARAM_INFO
	.align		4
.L_68:
        /*0028*/ 	.byte	0x04, 0x17
        /*002a*/ 	.short	(.L_70 - .L_69)
.L_69:
        /*002c*/ 	.word	0x00000000
        /*0030*/ 	.short	0x0006
        /*0032*/ 	.short	0x00f0
        /*0034*/ 	.byte	0x00, 0xf5, 0x21, 0x00


	//----- nvinfo : EIATTR_KPARAM_INFO
	.align		4
.L_70:
        /*0038*/ 	.byte	0x04, 0x17
        /*003a*/ 	.short	(.L_72 - .L_71)
.L_71:
        /*003c*/ 	.word	0x00000000
        /*0040*/ 	.short	0x0005
        /*0042*/ 	.short	0x00e8
        /*0044*/ 	.byte	0x00, 0xf5, 0x21, 0x00


	//----- nvinfo : EIATTR_KPARAM_INFO
	.align		4
.L_72:
        /*0048*/ 	.byte	0x04, 0x17
        /*004a*/ 	.short	(.L_74 - .L_73)
.L_73:
        /*004c*/ 	.word	0x00000000
        /*0050*/ 	.short	0x0004
        /*0052*/ 	.short	0x00e0
        /*0054*/ 	.byte	0x00, 0xf5, 0x21, 0x00


	//----- nvinfo : EIATTR_KPARAM_INFO
	.align		4
.L_74:
        /*0058*/ 	.byte	0x04, 0x17
        /*005a*/ 	.short	(.L_76 - .L_75)
.L_75:
        /*005c*/ 	.word	0x00000000
        /*0060*/ 	.short	0x0003
        /*0062*/ 	.short	0x00d8
        /*0064*/ 	.byte	0x00, 0xf5, 0x21, 0x00


	//----- nvinfo : EIATTR_KPARAM_INFO
	.align		4
.L_76:
        /*0068*/ 	.byte	0x04, 0x17
        /*006a*/ 	.short	(.L_78 - .L_77)
.L_77:
        /*006c*/ 	.word	0x00000000
        /*0070*/ 	.short	0x0002
        /*0072*/ 	.short	0x006c
        /*0074*/ 	.byte	0x00, 0xf0, 0xa1, 0x01


	//----- nvinfo : EIATTR_KPARAM_INFO
	.align		4
.L_78:
        /*0078*/ 	.byte	0x04, 0x17
        /*007a*/ 	.short	(.L_80 - .L_79)
.L_79:
        /*007c*/ 	.word	0x00000000
        /*0080*/ 	.short	0x0001
        /*0082*/ 	.short	0x0004
        /*0084*/ 	.byte	0x00, 0xf0, 0xa1, 0x01


	//----- nvinfo : EIATTR_KPARAM_INFO
	.align		4
.L_80:
        /*0088*/ 	.byte	0x04, 0x17
        /*008a*/ 	.short	(.L_82 - .L_81)
.L_81:
        /*008c*/ 	.word	0x00000000
        /*0090*/ 	.short	0x0000
        /*0092*/ 	.short	0x0000
        /*0094*/ 	.byte	0x00, 0xf0, 0x11, 0x00


	//----- nvinfo : EIATTR_SPARSE_MMA_MASK
	.align		4
.L_82:
        /*0098*/ 	.byte	0x03, 0x50
        /*009a*/ 	.short	0x0000


	//----- nvinfo : EIATTR_MAXREG_COUNT
	.align		4
        /*009c*/ 	.byte	0x03, 0x1b
        /*009e*/ 	.short	0x00ff


	//----- nvinfo : EIATTR_NUM_BARRIERS
	.align		4
        /*00a0*/ 	.byte	0x02, 0x4c
        /*00a2*/ 	.byte	0x01
	.zero		1


	//----- nvinfo : EIATTR_EXTERNS
	.align		4
        /*00a4*/ 	.byte	0x04, 0x0f
        /*00a6*/ 	.short	(.L_84 - .L_83)


	//   ....[0]....
	.align		4
.L_83:
        /*00a8*/ 	.word	index@(malloc)


	//----- nvinfo : EIATTR_MERCURY_ISA_VERSION
	.align		4
.L_84:
        /*00ac*/ 	.byte	0x03, 0x5f
        /*00ae*/ 	.short	0x0101


	//----- nvinfo : EIATTR_INT_WARP_WIDE_INSTR_OFFSETS
	.align		4
        /*00b0*/ 	.byte	0x04, 0x31
        /*00b2*/ 	.short	(.L_86 - .L_85)


	//   ....[0]....
.L_85:
        /*00b4*/ 	.word	0x00000f10


	//   ....[1]....
        /*00b8*/ 	.word	0x00002120


	//   ....[2]....
        /*00bc*/ 	.word	0x00003300


	//   ....[3]....
        /*00c0*/ 	.word	0x00003b80


	//----- nvinfo : EIATTR_VRC_CTA_INIT_COUNT
	.align		4
.L_86:
        /*00c4*/ 	.byte	0x02, 0x4a
	.zero		1
	.zero		1


	//----- nvinfo : EIATTR_SYSCALL_OFFSETS
	.align		4
        /*00c8*/ 	.byte	0x04, 0x46
        /*00ca*/ 	.short	(.L_88 - .L_87)


	//   ....[0]....
.L_87:
        /*00cc*/ 	.word	0x000004b0


	//   ....[1]....
        /*00d0*/ 	.word	0x000016c0


	//   ....[2]....
        /*00d4*/ 	.word	0x000028b0


	//   ....[3]....
        /*00d8*/ 	.word	0x00003a80


	//----- nvinfo : EIATTR_EXIT_INSTR_OFFSETS
	.align		4
.L_88:
        /*00dc*/ 	.byte	0x04, 0x1c
        /*00de*/ 	.short	(.L_90 - .L_89)


	//   ....[0]....
.L_89:
        /*00e0*/ 	.word	0x00004b80


	//----- nvinfo : EIATTR_CRS_STACK_SIZE
	.align		4
.L_90:
        /*00e4*/ 	.byte	0x04, 0x1e
        /*00e6*/ 	.short	(.L_92 - .L_91)
.L_91:
        /*00e8*/ 	.word	0x00000000


	//----- nvinfo : EIATTR_CBANK_PARAM_SIZE
	.align		4
.L_92:
        /*00ec*/ 	.byte	0x03, 0x19
        /*00ee*/ 	.short	0x0108


	//----- nvinfo : EIATTR_PARAM_CBANK
	.align		4
        /*00f0*/ 	.byte	0x04, 0x0a
        /*00f2*/ 	.short	(.L_94 - .L_93)
	.align		4
.L_93:
        /*00f4*/ 	.word	index@(.nv.constant0._Z14generateTablesi5TableS_PiPS_PbS2_S2_S2_)
        /*00f8*/ 	.short	0x0380
        /*00fa*/ 	.short	0x0108


	//----- nvinfo : EIATTR_SW_WAR
	.align		4
.L_94:
        /*00fc*/ 	.byte	0x04, 0x36
        /*00fe*/ 	.short	(.L_96 - .L_95)
.L_95:
        /*0100*/ 	.word	0x00000008
.L_96:


//--------------------- .nv.callgraph             --------------------------
	.section	.nv.callgraph,"",@"SHT_CUDA_CALLGRAPH"
	.align	4
	.sectionentsize	8
	.align		4
        /*0000*/ 	.word	0x00000000
	.align		4
        /*0004*/ 	.word	0xffffffff
	.align		4
        /*0008*/ 	.word	index@(_Z14generateTablesi5TableS_PiPS_PbS2_S2_S2_)
	.align		4
        /*000c*/ 	.word	index@(malloc)
	.align		4
        /*0010*/ 	.word	0x00000000
	.align		4
        /*0014*/ 	.word	0xfffffffe
	.align		4
        /*0018*/ 	.word	0x00000000
	.align		4
        /*001c*/ 	.word	0xfffffffd
	.align		4
        /*0020*/ 	.word	0x00000000
	.align		4
        /*0024*/ 	.word	0xfffffffc


//--------------------- .nv.constant4             --------------------------
	.section	.nv.constant4,"a",@progbits
	.align	8
	.align		8
.nv.constant4:
        /*0000*/ 	.dword	_ZN34_INTERNAL_24bc9916_4_k_cu_c1d80efe4cuda3std3__45__cpo5beginE
	.align		8
        /*0008*/ 	.dword	_ZN34_INTERNAL_24bc9916_4_k_cu_c1d80efe4cuda3std3__45__cpo3endE
	.align		8
        /*0010*/ 	.dword	_ZN34_INTERNAL_24bc9916_4_k_cu_c1d80efe4cuda3std3__45__cpo6cbeginE
	.align		8
        /*0018*/ 	.dword	_ZN34_INTERNAL_24bc9916_4_k_cu_c1d80efe4cuda3std3__45__cpo4cendE
	.align		8
        /*0020*/ 	.dword	_ZN34_INTERNAL_24bc9916_4_k_cu_c1d80efe4cuda3std3__45__cpo6rbeginE
	.align		8
        /*0028*/ 	.dword	_ZN34_INTERNAL_24bc9916_4_k_cu_c1d80efe4cuda3std3__45__cpo4rendE
	.align		8
        /*0030*/ 	.dword	_ZN34_INTERNAL_24bc9916_4_k_cu_c1d80efe4cuda3std3__45__cpo7crbeginE
	.align		8
        /*0038*/ 	.dword	_ZN34_INTERNAL_24bc9916_4_k_cu_c1d80efe4cuda3std3__45__cpo5crendE
	.align		8
        /*0040*/ 	.dword	_ZN34_INTERNAL_24bc9916_4_k_cu_c1d80efe4cuda3std3__436_GLOBAL__N__24bc9916_4_k_cu_c1d80efe6ignoreE
	.align		8
        /*0048*/ 	.dword	_ZN34_INTERNAL_24bc9916_4_k_cu_c1d80efe4cuda3std3__419piecewise_constructE
	.align		8
        /*0050*/ 	.dword	_ZN34_INTERNAL_24bc9916_4_k_cu_c1d80efe4cuda3std3__48in_placeE
	.align		8
        /*0058*/ 	.dword	_ZN34_INTERNAL_24bc9916_4_k_cu_c1d80efe4cuda3std3__420unreachable_sentinelE
	.align		8
        /*0060*/ 	.dword	_ZN34_INTERNAL_24bc9916_4_k_cu_c1d80efe4cuda3std3__47nulloptE
	.align		8
        /*0068*/ 	.dword	_ZN34_INTERNAL_24bc9916_4_k_cu_c1d80efe4cuda3std3__48unexpectE
	.align		8
        /*0070*/ 	.dword	_ZN34_INTERNAL_24bc9916_4_k_cu_c1d80efe4cuda3std6ranges3__45__cpo4swapE
	.align		8
        /*0078*/ 	.dword	_ZN34_INTERNAL_24bc9916_4_k_cu_c1d80efe4cuda3std6ranges3__45__cpo9iter_moveE
	.align		8
        /*0080*/ 	.dword	_ZN34_INTERNAL_24bc9916_4_k_cu_c1d80efe4cuda3std6ranges3__45__cpo5beginE
	.align		8
        /*0088*/ 	.dword	_ZN34_INTERNAL_24bc9916_4_k_cu_c1d80efe4cuda3std6ranges3__45__cpo3endE
	.align		8
        /*0090*/ 	.dword	_ZN34_INTERNAL_24bc9916_4_k_cu_c1d80efe4cuda3std6ranges3__45__cpo6cbeginE
	.align		8
        /*0098*/ 	.dword	_ZN34_INTERNAL_24bc9916_4_k_cu_c1d80efe4cuda3std6ranges3__45__cpo4cendE
	.align		8
        /*00a0*/ 	.dword	_ZN34_INTERNAL_24bc9916_4_k_cu_c1d80efe4cuda3std6ranges3__45__cpo7advanceE
	.align		8
        /*00a8*/ 	.dword	_ZN34_INTERNAL_24bc9916_4_k_cu_c1d80efe4cuda3std6ranges3__45__cpo9iter_swapE
	.align		8
        /*00b0*/ 	.dword	_ZN34_INTERNAL_24bc9916_4_k_cu_c1d80efe4cuda3std6ranges3__45__cpo4nextE
	.align		8
        /*00b8*/ 	.dword	_ZN34_INTERNAL_24bc9916_4_k_cu_c1d80efe4cuda3std6ranges3__45__cpo4prevE
	.align		8
        /*00c0*/ 	.dword	_ZN34_INTERNAL_24bc9916_4_k_cu_c1d80efe4cuda3std6ranges3__45__cpo4dataE
	.align		8
        /*00c8*/ 	.dword	_ZN34_INTERNAL_24bc9916_4_k_cu_c1d80efe4cuda3std6ranges3__45__cpo5cdataE
	.align		8
        /*00d0*/ 	.dword	_ZN34_INTERNAL_24bc9916_4_k_cu_c1d80efe4cuda3std6ranges3__45__cpo4sizeE
	.align		8
        /*00d8*/ 	.dword	_ZN34_INTERNAL_24bc9916_4_k_cu_c1d80efe4cuda3std6ranges3__45__cpo5ssizeE
	.align		8
        /*00e0*/ 	.dword	_ZN34_INTERNAL_24bc9916_4_k_cu_c1d80efe4cuda3std6ranges3__45__cpo8distanceE
	.align		8
        /*00e8*/ 	.dword	_ZN34_INTERNAL_24bc9916_4_k_cu_c1d80efe6thrust24THRUST_300001_SM_1000_NS8cuda_cub3parE
	.align		8
        /*00f0*/ 	.dword	_ZN34_INTERNAL_24bc9916_4_k_cu_c1d80efe6thrust24THRUST_300001_SM_1000_NS8cuda_cub10par_nosyncE
	.align		8
        /*00f8*/ 	.dword	_ZN34_INTERNAL_24bc9916_4_k_cu_c1d80efe6thrust24THRUST_300001_SM_1000_NS6system6detail10sequential3seqE
	.align		8
        /*0100*/ 	.dword	_ZN34_INTERNAL_24bc9916_4_k_cu_c1d80efe6thrust24THRUST_300001_SM_1000_NS6system3cpp3parE
	.align		8
        /*0108*/ 	.dword	_ZN34_INTERNAL_24bc9916_4_k_cu_c1d80efe6thrust24THRUST_300001_SM_1000_NS12placeholders2_1E
	.align		8
        /*0110*/ 	.dword	_ZN34_INTERNAL_24bc9916_4_k_cu_c1d80efe6thrust24THRUST_300001_SM_1000_NS12placeholders2_2E
	.align		8
        /*0118*/ 	.dword	_ZN34_INTERNAL_24bc9916_4_k_cu_c1d80efe6thrust24THRUST_300001_SM_1000_NS12placeholders2_3E
	.align		8
        /*0120*/ 	.dword	_ZN34_INTERNAL_24bc9916_4_k_cu_c1d80efe6thrust24THRUST_300001_SM_1000_NS12placeholders2_4E
	.align		8
        /*0128*/ 	.dword	_ZN34_INTERNAL_24bc9916_4_k_cu_c1d80efe6thrust24THRUST_300001_SM_1000_NS12placeholders2_5E
	.align		8
        /*0130*/ 	.dword	_ZN34_INTERNAL_24bc9916_4_k_cu_c1d80efe6thrust24THRUST_300001_SM_1000_NS12placeholders2_6E
	.align		8
        /*0138*/ 	.dword	_ZN34_INTERNAL_24bc9916_4_k_cu_c1d80efe6thrust24THRUST_300001_SM_1000_NS12placeholders2_7E
	.align		8
        /*0140*/ 	.dword	_ZN34_INTERNAL_24bc9916_4_k_cu_c1d80efe6thrust24THRUST_300001_SM_1000_NS12placeholders2_8E
	.align		8
        /*0148*/ 	.dword	_ZN34_INTERNAL_24bc9916_4_k_cu_c1d80efe6thrust24THRUST_300001_SM_1000_NS12placeholders2_9E
	.align		8
        /*0150*/ 	.dword	_ZN34_INTERNAL_24bc9916_4_k_cu_c1d80efe6thrust24THRUST_300001_SM_1000_NS12placeholders3_10E
	.align		8
        /*0158*/ 	.dword	_ZN34_INTERNAL_24bc9916_4_k_cu_c1d80efe6thrust24THRUST_300001_SM_1000_NS3seqE
	.align		8
        /*0160*/ 	.dword	_ZN34_INTERNAL_24bc9916_4_k_cu_c1d80efe6thrust24THRUST_300001_SM_1000_NS6deviceE
	.align		8
        /*0168*/ 	.dword	malloc


//--------------------- .text._ZN3cub18CUB_300001_SM_10006detail11EmptyKernelIvEEvv --------------------------
	.section	.text._ZN3cub18CUB_300001_SM_10006detail11EmptyKernelIvEEvv,"ax",@progbits
	.align	128
        .global         _ZN3cub18CUB_300001_SM_10006detail11EmptyKernelIvEEvv
        .type           _ZN3cub18CUB_300001_SM_10006detail11EmptyKernelIvEEvv,@function
        .size           _ZN3cub18CUB_300001_SM_10006detail11EmptyKernelIvEEvv,(.L_x_21 - _ZN3cub18CUB_300001_SM_10006detail11EmptyKernelIvEEvv)
        .other          _ZN3cub18CUB_300001_SM_10006detail11EmptyKernelIvEEvv,@"STO_CUDA_ENTRY STV_DEFAULT"
_ZN3cub18CUB_300001_SM_10006detail11EmptyKernelIvEEvv:
.text._ZN3cub18CUB_300001_SM_10006detail11EmptyKernelIvEEvv:
[----:B------:R-:W-:Y:S01]  /*0000*/  LDC R1, c[0x0][0x37c] ;  /* 0x0000df00ff017b82 */ /* 0x000fe20000000800 */
[----:B------:R-:W-:Y:S05]  /*0010*/  EXIT ;  /* 0x000000000000794d */ /* 0x000fea0003800000 */
.L_x_0:
[----:B------:R-:W-:-:S00]  /*0020*/  BRA `(.L_x_0) ;  /* 0xfffffffc00fc7947 */ /* 0x000fc0000383ffff */
[----:B------:R-:W-:-:S00]  /*0030*/  NOP ;  /* 0x0000000000007918 */ /* 0x000fc00000000000 */
        /* <DEDUP_REMOVED lines=12> */
.L_x_21:


//--------------------- .text._Z14generateTablesi5TableS_PiPS_PbS2_S2_S2_ --------------------------
	.section	.text._Z14generateTablesi5TableS_PiPS_PbS2_S2_S2_,"ax",@progbits
	.align	128
        .global         _Z14generateTablesi5TableS_PiPS_PbS2_S2_S2_
        .type           _Z14generateTablesi5TableS_PiPS_PbS2_S2_S2_,@function
        .size           _Z14generateTablesi5TableS_PiPS_PbS2_S2_S2_,(.L_x_22 - _Z14generateTablesi5TableS_PiPS_PbS2_S2_S2_)
        .other          _Z14generateTablesi5TableS_PiPS_PbS2_S2_S2_,@"STO_CUDA_ENTRY STV_DEFAULT"
_Z14generateTablesi5TableS_PiPS_PbS2_S2_S2_:
.text._Z14generateTablesi5TableS_PiPS_PbS2_S2_S2_:
[----:B------:R-:W0:Y:S08]  /*0000*/  LDC R1, c[0x0][0x37c] ;  /* 0x0000df00ff017b82 */ /* 0x000e300000000800 */
[----:B------:R-:W1:Y:S01]  /*0010*/  LDC.64 R6, c[0x0][0x3e0] ;  /* 0x0000f800ff067b82 */ /* 0x000e620000000a00 */
[----:B0-----:R-:W-:Y:S01]  /*0020*/  VIADD R1, R1, 0xffffff98 ;  /* 0xffffff9801017836 */ /* 0x001fe20000000000 */
[----:B------:R-:W0:Y:S01]  /*0030*/  LDCU.64 UR36, c[0x0][0x358] ;  /* 0x00006b00ff2477ac */ /* 0x000e220008000a00 */
[----:B------:R-:W-:Y:S05]  /*0040*/  BSSY.RECONVERGENT B6, `(.L_x_1) ;  /* 0x0000157000067945 */ /* 0x000fea0003800200 */
[----:B------:R-:W2:Y:S08]  /*0050*/  LDC.64 R4, c[0x0][0x3c8] ;  /* 0x0000f200ff047b82 */ /* 0x000eb00000000a00 */
[----:B------:R-:W3:Y:S08]  /*0060*/  LDC R2, c[0x0][0x3dc] ;  /* 0x0000f700ff027b82 */ /* 0x000ef00000000800 */
[----:B------:R-:W4:Y:S01]  /*0070*/  LDC R17, c[0x0][0x3e8] ;  /* 0x0000fa00ff117b82 */ /* 0x000f220000000800 */
[----:B-1----:R-:W-:-:S02]  /*0080*/  IMAD.MOV.U32 R3, RZ, RZ, R6 ;  /* 0x000000ffff037224 */ /* 0x002fc400078e0006 */
[----:B------:R-:W-:-:S05]  /*0090*/  IMAD.MOV.U32 R16, RZ, RZ, R7 ;  /* 0x000000ffff107224 */ /* 0x000fca00078e0007 */
[----:B------:R-:W1:Y:S01]  /*00a0*/  LDC.64 R28, c[0x0][0x3d0] ;  /* 0x0000f400ff1c7b82 */ /* 0x000e620000000a00 */
[----:B--2---:R-:W-:Y:S01]  /*00b0*/  IMAD.MOV.U32 R14, RZ, RZ, R5 ;  /* 0x000000ffff0e7224 */ /* 0x004fe200078e0005 */
[----:B------:R-:W-:-:S06]  /*00c0*/  MOV R13, R4 ;  /* 0x00000004000d7202 */ /* 0x000fcc0000000f00 */
[----:B------:R-:W2:Y:S01]  /*00d0*/  LDC.64 R10, c[0x0][0x3c0] ;  /* 0x0000f000ff0a7b82 */ /* 0x000ea20000000a00 */
[----:B---3--:R-:W-:Y:S07]  /*00e0*/  STL.64 [R1+0x58], R2 ;  /* 0x0000580201007387 */ /* 0x008fee0000100a00 */
[----:B------:R-:W3:Y:S01]  /*00f0*/  LDC.64 R24, c[0x0][0x3b8] ;  /* 0x0000ee00ff187b82 */ /* 0x000ee20000000a00 */
[----:B----4-:R4:W-:Y:S07]  /*0100*/  STL.64 [R1+0x60], R16 ;  /* 0x0000601001007387 */ /* 0x0109ee0000100a00 */
[----:B------:R-:W5:Y:S01]  /*0110*/  LDC.64 R22, c[0x0][0x3b0] ;  /* 0x0000ec00ff167b82 */ /* 0x000f620000000a00 */
[----:B-1----:R-:W-:Y:S01]  /*0120*/  IMAD.MOV.U32 R15, RZ, RZ, R28 ;  /* 0x000000ffff0f7224 */ /* 0x002fe200078e001c */
[----:B------:R-:W-:Y:S01]  /*0130*/  STL [R1+0x50], R29 ;  /* 0x0000501d01007387 */ /* 0x000fe20000100800 */
[----:B----4-:R-:W-:Y:S01]  /*0140*/  VIADD R17, R1, 0xc ;  /* 0x0000000c01117836 */ /* 0x010fe20000000000 */
[----:B------:R-:W1:Y:S04]  /*0150*/  S2R R16, SR_TID.X ;  /* 0x0000000000107919 */ /* 0x000e680000002100 */
[----:B------:R-:W4:Y:S01]  /*0160*/  LDC.64 R8, c[0x0][0x390] ;  /* 0x0000e400ff087b82 */ /* 0x000f220000000a00 */
[----:B--2---:R-:W-:Y:S01]  /*0170*/  IMAD.MOV.U32 R12, RZ, RZ, R11 ;  /* 0x000000ffff0c7224 */ /* 0x004fe200078e000b */
[----:B------:R4:W-:Y:S01]  /*0180*/  STL.64 [R1+0x48], R14 ;  /* 0x0000480e01007387 */ /* 0x0009e20000100a00 */
[----:B------:R-:W-:-:S03]  /*0190*/  IMAD.MOV.U32 R11, RZ, RZ, R10 ;  /* 0x000000ffff0b7224 */ /* 0x000fc600078e000a */
[----:B------:R2:W-:Y:S02]  /*01a0*/  STL.64 [R1+0x40], R12 ;  /* 0x0000400c01007387 */ /* 0x0005e40000100a00 */
[----:B------:R-:W0:Y:S01]  /*01b0*/  LDC.64 R20, c[0x0][0x3a8] ;  /* 0x0000ea00ff147b82 */ /* 0x000e220000000a00 */
[----:B---3--:R-:W-:Y:S02]  /*01c0*/  IMAD.MOV.U32 R10, RZ, RZ, R25 ;  /* 0x000000ffff0a7224 */ /* 0x008fe400078e0019 */
[----:B------:R-:W-:-:S03]  /*01d0*/  IMAD.MOV.U32 R25, RZ, RZ, R24 ;  /* 0x000000ffff197224 */ /* 0x000fc600078e0018 */
[----:B------:R-:W-:Y:S02]  /*01e0*/  STL.64 [R1+0x38], R10 ;  /* 0x0000380a01007387 */ /* 0x000fe40000100a00 */
[----:B------:R-:W3:Y:S01]  /*01f0*/  LDC.64 R4, c[0x0][0x388] ;  /* 0x0000e200ff047b82 */ /* 0x000ee20000000a00 */
[----:B-----5:R-:W-:Y:S01]  /*0200*/  MOV R24, R23 ;  /* 0x0000001700187202 */ /* 0x020fe20000000f00 */
[----:B------:R-:W-:-:S04]  /*0210*/  IMAD.MOV.U32 R23, RZ, RZ, R22 ;  /* 0x000000ffff177224 */ /* 0x000fc800078e0016 */
[----:B------:R-:W-:Y:S02]  /*0220*/  STL.64 [R1+0x30], R24 ;  /* 0x0000301801007387 */ /* 0x000fe40000100a00 */
[----:B------:R-:W5:Y:S01]  /*0230*/  LDC.64 R6, c[0x0][0x380] ;  /* 0x0000e000ff067b82 */ /* 0x000f620000000a00 */
[----:B----4-:R-:W-:Y:S02]  /*0240*/  IMAD.MOV.U32 R14, RZ, RZ, R9 ;  /* 0x000000ffff0e7224 */ /* 0x010fe400078e0009 */
[----:B--2---:R-:W-:-:S05]  /*0250*/  IMAD.MOV.U32 R13, RZ, RZ, R8 ;  /* 0x000000ffff0d7224 */ /* 0x004fca00078e0008 */
[----:B------:R-:W2:Y:S01]  /*0260*/  LDC.U8 R2, c[0x0][0x3d8] ;  /* 0x0000f600ff027b82 */ /* 0x000ea20000000000 */
[----:B0-----:R-:W-:Y:S02]  /*0270*/  IMAD.MOV.U32 R22, RZ, RZ, R21 ;  /* 0x000000ffff167224 */ /* 0x001fe400078e0015 */
[----:B------:R-:W-:-:S03]  /*0280*/  IMAD.MOV.U32 R21, RZ, RZ, R20 ;  /* 0x000000ffff157224 */ /* 0x000fc600078e0014 */
[----:B------:R-:W-:Y:S02]  /*0290*/  STL.64 [R1+0x28], R22 ;  /* 0x0000281601007387 */ /* 0x000fe40000100a00 */
[----:B------:R-:W0:Y:S01]  /*02a0*/  LDC.64 R18, c[0x0][0x3a0] ;  /* 0x0000e800ff127b82 */ /* 0x000e220000000a00 */
[----:B---3--:R-:W-:Y:S01]  /*02b0*/  IMAD.MOV.U32 R9, RZ, RZ, R4 ;  /* 0x000000ffff097224 */ /* 0x008fe200078e0004 */
[----:B------:R-:W-:-:S05]  /*02c0*/  MOV R12, R5 ;  /* 0x00000005000c7202 */ /* 0x000fca0000000f00 */
[----:B------:R-:W-:Y:S01]  /*02d0*/  STL.64 [R1+0x8], R12 ;  /* 0x0000080c01007387 */ /* 0x000fe20000100a00 */
[----:B------:R-:W3:Y:S01]  /*02e0*/  LDC.64 R26, c[0x0][0x398] ;  /* 0x0000e600ff1a7b82 */ /* 0x000ee20000000a00 */
[C---:B-----5:R-:W-:Y:S01]  /*02f0*/  IMAD.HI R0, R6.reuse, 0x55555556, RZ ;  /* 0x5555555606007827 */ /* 0x060fe200078e02ff */
[----:B------:R-:W-:-:S03]  /*0300*/  LEA R17, R6, R17, 0x2 ;  /* 0x0000001106117211 */ /* 0x000fc600078e10ff */
[----:B------:R-:W-:Y:S01]  /*0310*/  IMAD.MOV.U32 R8, RZ, RZ, R7 ;  /* 0x000000ffff087224 */ /* 0x000fe200078e0007 */
[----:B------:R-:W-:Y:S02]  /*0320*/  LEA.HI R3, R0, R0, RZ, 0x1 ;  /* 0x0000000000037211 */ /* 0x000fe400078f08ff */
[----:B--2---:R-:W-:Y:S01]  /*0330*/  PRMT R4, R2, 0x9910, RZ ;  /* 0x0000991002047816 */ /* 0x004fe200000000ff */
[----:B------:R-:W-:Y:S04]  /*0340*/  STL.U8 [R1+0x54], R2 ;  /* 0x0000540201007387 */ /* 0x000fe80000100000 */
[----:B------:R-:W-:Y:S01]  /*0350*/  IMAD.MOV.U32 R0, RZ, RZ, R4 ;  /* 0x000000ffff007224 */ /* 0x000fe200078e0004 */
[----:B------:R-:W-:Y:S01]  /*0360*/  STL.64 [R1], R8 ;  /* 0x0000000801007387 */ /* 0x000fe20000100a00 */
[----:B0-----:R-:W-:Y:S01]  /*0370*/  IMAD.MOV.U32 R20, RZ, RZ, R19 ;  /* 0x000000ffff147224 */ /* 0x001fe200078e0013 */
[----:B------:R-:W-:-:S02]  /*0380*/  MOV R19, R18 ;  /* 0x0000001200137202 */ /* 0x000fc40000000f00 */
[----:B------:R-:W-:Y:S02]  /*0390*/  ISETP.NE.AND P0, PT, R0, 0x4c, PT ;  /* 0x0000004c0000780c */ /* 0x000fe40003f05270 */
[----:B------:R-:W-:Y:S01]  /*03a0*/  STL.64 [R1+0x20], R20 ;  /* 0x0000201401007387 */ /* 0x000fe20000100a00 */
[----:B---3--:R-:W-:Y:S02]  /*03b0*/  IMAD.MOV.U32 R18, RZ, RZ, R27 ;  /* 0x000000ffff127224 */ /* 0x008fe400078e001b */
[----:B------:R-:W-:-:S03]  /*03c0*/  IMAD.MOV.U32 R15, RZ, RZ, R26 ;  /* 0x000000ffff0f7224 */ /* 0x000fc600078e001a */
[----:B------:R0:W-:Y:S04]  /*03d0*/  STL.64 [R1+0x18], R18 ;  /* 0x0000181201007387 */ /* 0x0001e80000100a00 */
[----:B------:R2:W-:Y:S01]  /*03e0*/  STL.64 [R1+0x10], R14 ;  /* 0x0000100e01007387 */ /* 0x0005e20000100a00 */
[----:B0-----:R-:W-:-:S05]  /*03f0*/  IMAD R18, R3, -0x3, R6 ;  /* 0xfffffffd03127824 */ /* 0x001fca00078e0206 */
[----:B------:R-:W-:-:S04]  /*0400*/  ISETP.EQ.OR P0, PT, R18, RZ, !P0 ;  /* 0x000000ff1200720c */ /* 0x000fc80004702670 */
[----:B-1----:R-:W-:-:S13]  /*0410*/  ISETP.NE.OR P0, PT, R16, RZ, P0 ;  /* 0x000000ff1000720c */ /* 0x002fda0000705670 */
[----:B--2---:R-:W-:Y:S05]  /*0420*/  @P0 BRA `(.L_x_2) ;  /* 0x0000001000600947 */ /* 0x004fea0003800000 */
[----:B------:R0:W5:Y:S01]  /*0430*/  LDL R22, [R17+-0x4] ;  /* 0xfffffc0011167983 */ /* 0x0001620000100800 */
[----:B------:R-:W-:Y:S01]  /*0440*/  MOV R0, 0x168 ;  /* 0x0000016800007802 */ /* 0x000fe20000000f00 */
[----:B------:R-:W-:Y:S02]  /*0450*/  IMAD.MOV.U32 R4, RZ, RZ, 0x48 ;  /* 0x00000048ff047424 */ /* 0x000fe400078e00ff */
[----:B------:R-:W-:Y:S01]  /*0460*/  IMAD.MOV.U32 R5, RZ, RZ, RZ ;  /* 0x000000ffff057224 */ /* 0x000fe200078e00ff */
[----:B------:R0:W1:Y:S01]  /*0470*/  LDC.64 R6, c[0x4][R0] ;  /* 0x0100000000067b82 */ /* 0x0000620000000a00 */
[----:B------:R-:W-:Y:S02]  /*0480*/  IMAD.MOV.U32 R19, RZ, RZ, RZ ;  /* 0x000000ffff137224 */ /* 0x000fe400078e00ff */
[----:B------:R-:W-:-:S07]  /*0490*/  IMAD.MOV.U32 R23, RZ, RZ, RZ ;  /* 0x000000ffff177224 */ /* 0x000fce00078e00ff */
[----:B------:R-:W-:-:S07]  /*04a0*/  LEPC R20, `(.L_x_3) ;  /* 0x000000001014794e */ /* 0x000fce0000000000 */
[----:B01---5:R-:W-:Y:S05]  /*04b0*/  CALL.ABS.NOINC R6 ;  /* 0x0000000006007343 */ /* 0x023fea0003c00000 */
.L_x_3:
[----:B------:R-:W-:Y:S01]  /*04c0*/  BSSY.RECONVERGENT B0, `(.L_x_4) ;  /* 0x000000b000007945 */ /* 0x000fe20003800200 */
.L_x_5:
[----:B0-----:R-:W-:-:S06]  /*04d0*/  IADD3 R3, PT, PT, R1, R19, RZ ;  /* 0x0000001301037210 */ /* 0x001fcc0007ffe0ff */
[----:B------:R-:W2:Y:S01]  /*04e0*/  LDL.U8 R3, [R3+0xc] ;  /* 0x00000c0003037983 */ /* 0x000ea20000100000 */
[----:B------:R-:W-:-:S05]  /*04f0*/  IADD3 R6, P0, PT, R4, R19, RZ ;  /* 0x0000001304067210 */ /* 0x000fca0007f1e0ff */
[----:B------:R-:W-:Y:S01]  /*0500*/  IMAD.X R7, R5, 0x1, R23, P0 ;  /* 0x0000000105077824 */ /* 0x000fe200000e0617 */
[C---:B------:R-:W-:Y:S02]  /*0510*/  ISETP.GE.U32.AND P0, PT, R19.reuse, 0x47, PT ;  /* 0x000000471300780c */ /* 0x040fe40003f06070 */
[----:B------:R-:W-:Y:S02]  /*0520*/  IADD3 R19, P1, PT, R19, 0x1, RZ ;  /* 0x0000000113137810 */ /* 0x000fe40007f3e0ff */
[----:B------:R-:W-:-:S03]  /*0530*/  ISETP.GE.U32.AND.EX P0, PT, R23, RZ, PT, P0 ;  /* 0x000000ff1700720c */ /* 0x000fc60003f06100 */
[----:B------:R-:W-:Y:S01]  /*0540*/  IMAD.X R23, RZ, RZ, R23, P1 ;  /* 0x000000ffff177224 */ /* 0x000fe200008e0617 */
[----:B--2---:R0:W-:Y:S09]  /*0550*/  ST.E.U8 desc[UR36][R6.64], R3 ;  /* 0x0000000306007985 */ /* 0x0041f2000c101124 */
[----:B------:R-:W-:Y:S05]  /*0560*/  @!P0 BRA `(.L_x_5) ;  /* 0xfffffffc00d88947 */ /* 0x000fea000383ffff */
[----:B------:R-:W-:Y:S05]  /*0570*/  BSYNC.RECONVERGENT B0 ;  /* 0x0000000000007941 */ /* 0x000fea0003800200 */
.L_x_4:
[----:B------:R-:W0:Y:S01]  /*0580*/  LDCU UR4, c[0x0][0x380] ;  /* 0x00007000ff0477ac */ /* 0x000e220008000800 */
[----:B------:R-:W1:Y:S08]  /*0590*/  LDC.64 R8, c[0x0][0x460] ;  /* 0x00011800ff087b82 */ /* 0x000e700000000a00 */
[----:B------:R-:W2:Y:S01]  /*05a0*/  LDC.64 R10, c[0x0][0x460] ;  /* 0x00011800ff0a7b82 */ /* 0x000ea20000000a00 */
[----:B------:R-:W3:Y:S01]  /*05b0*/  S2R R0, SR_LANEID ;  /* 0x0000000000007919 */ /* 0x000ee20000000000 */
[----:B------:R-:W-:Y:S01]  /*05c0*/  ISETP.GE.U32.AND P1, PT, R22, 0x11, PT ;  /* 0x000000111600780c */ /* 0x000fe20003f26070 */
[----:B------:R-:W-:Y:S01]  /*05d0*/  HFMA2 R14, -RZ, RZ, 0, 4.88758087158203125e-06 ;  /* 0x00000052ff0e7431 */ /* 0x000fe200000001ff */
[----:B------:R-:W4:Y:S01]  /*05e0*/  LDCU.128 UR8, c[0x0][0x400] ;  /* 0x00008000ff0877ac */ /* 0x000f220008000c00 */
[----:B0-----:R-:W-:-:S04]  /*05f0*/  IMAD.U32 R6, RZ, RZ, UR4 ;  /* 0x00000004ff067e24 */ /* 0x001fc8000f8e00ff */
[----:B------:R-:W-:-:S05]  /*0600*/  IMAD.WIDE R12, R6, 0x4, R4 ;  /* 0x00000004060c7825 */ /* 0x000fca00078e0204 */
[----:B------:R-:W-:Y:S04]  /*0610*/  ST.E desc[UR36][R12.64], R22 ;  /* 0x000000160c007985 */ /* 0x000fe8000c101924 */
[----:B------:R0:W-:Y:S04]  /*0620*/  ST.E desc[UR36][R12.64+-0x4], RZ ;  /* 0xfffffcff0c007985 */ /* 0x0001e8000c101924 */
[----:B------:R-:W1:Y:S04]  /*0630*/  LD.E.U8 R3, desc[UR36][R4.64] ;  /* 0x0000002404037980 */ /* 0x000e68000c101100 */
[----:B-1----:R1:W-:Y:S04]  /*0640*/  STG.E.U8 desc[UR36][R8.64+0xc], R3 ;  /* 0x00000c0308007986 */ /* 0x0023e8000c101124 */
[----:B------:R-:W2:Y:S04]  /*0650*/  LD.E.U8 R7, desc[UR36][R4.64+0x1] ;  /* 0x0000012404077980 */ /* 0x000ea8000c101100 */
[----:B--2---:R2:W-:Y:S04]  /*0660*/  STG.E.U8 desc[UR36][R10.64+0xd], R7 ;  /* 0x00000d070a007986 */ /* 0x0045e8000c101124 */
[----:B------:R-:W5:Y:S04]  /*0670*/  LD.E.U8 R15, desc[UR36][R4.64+0x2] ;  /* 0x00000224040f7980 */ /* 0x000f68000c101100 */
[----:B-----5:R5:W-:Y:S04]  /*0680*/  STG.E.U8 desc[UR36][R10.64+0xe], R15 ;  /* 0x00000e0f0a007986 */ /* 0x020be8000c101124 */
[----:B------:R-:W4:Y:S04]  /*0690*/  LD.E.U8 R19, desc[UR36][R4.64+0x3] ;  /* 0x0000032404137980 */ /* 0x000f28000c101100 */
[----:B----4-:R4:W-:Y:S04]  /*06a0*/  STG.E.U8 desc[UR36][R10.64+0xf], R19 ;  /* 0x00000f130a007986 */ /* 0x0109e8000c101124 */
[----:B0-----:R-:W3:Y:S04]  /*06b0*/  LD.E.U8 R13, desc[UR36][R4.64+0x4] ;  /* 0x00000424040d7980 */ /* 0x001ee8000c101100 */
[----:B---3--:R0:W-:Y:S04]  /*06c0*/  STG.E.U8 desc[UR36][R10.64+0x10], R13 ;  /* 0x0000100d0a007986 */ /* 0x0081e8000c101124 */
[----:B------:R-:W3:Y:S04]  /*06d0*/  LD.E.U8 R21, desc[UR36][R4.64+0x5] ;  /* 0x0000052404157980 */ /* 0x000ee8000c101100 */
[----:B---3--:R3:W-:Y:S04]  /*06e0*/  STG.E.U8 desc[UR36][R10.64+0x11], R21 ;  /* 0x000011150a007986 */ /* 0x0087e8000c101124 */
[----:B-1----:R-:W2:Y:S04]  /*06f0*/  LD.E.U8 R3, desc[UR36][R4.64+0x6] ;  /* 0x0000062404037980 */ /* 0x002ea8000c101100 */
[----:B--2---:R1:W-:Y:S04]  /*0700*/  STG.E.U8 desc[UR36][R10.64+0x12], R3 ;  /* 0x000012030a007986 */ /* 0x0043e8000c101124 */
[----:B------:R-:W2:Y:S04]  /*0710*/  LD.E.U8 R7, desc[UR36][R4.64+0x7] ;  /* 0x0000072404077980 */ /* 0x000ea8000c101100 */
[----:B--2---:R2:W-:Y:S04]  /*0720*/  STG.E.U8 desc[UR36][R10.64+0x13], R7 ;  /* 0x000013070a007986 */ /* 0x0045e8000c101124 */
[----:B-----5:R-:W5:Y:S04]  /*0730*/  LD.E.U8 R15, desc[UR36][R4.64+0x8] ;  /* 0x00000824040f7980 */ /* 0x020f68000c101100 */
[----:B-----5:R5:W-:Y:S04]  /*0740*/  STG.E.U8 desc[UR36][R10.64+0x14], R15 ;  /* 0x0000140f0a007986 */ /* 0x020be8000c101124 */
[----:B----4-:R-:W4:Y:S04]  /*0750*/  LD.E.U8 R19, desc[UR36][R4.64+0x9] ;  /* 0x0000092404137980 */ /* 0x010f28000c101100 */
        /* <DEDUP_REMOVED lines=102> */
[----:B--2---:R-:W-:Y:S04]  /*0dc0*/  STG.E.U8 desc[UR36][R10.64+0x48], R3 ;  /* 0x000048030a007986 */ /* 0x004fe8000c101124 */
[----:B------:R-:W2:Y:S04]  /*0dd0*/  LD.E.U8 R7, desc[UR36][R4.64+0x3d] ;  /* 0x00003d2404077980 */ /* 0x000ea8000c101100 */
[----:B--2---:R1:W-:Y:S04]  /*0de0*/  STG.E.U8 desc[UR36][R10.64+0x49], R7 ;  /* 0x000049070a007986 */ /* 0x0043e8000c101124 */
[----:B-----5:R-:W2:Y:S04]  /*0df0*/  LD.E.U8 R15, desc[UR36][R4.64+0x3e] ;  /* 0x00003e24040f7980 */ /* 0x020ea8000c101100 */
[----:B--2---:R2:W-:Y:S04]  /*0e00*/  STG.E.U8 desc[UR36][R10.64+0x4a], R15 ;  /* 0x00004a0f0a007986 */ /* 0x0045e8000c101124 */
[----:B----4-:R-:W4:Y:S04]  /*0e10*/  LD.E.U8 R19, desc[UR36][R4.64+0x3f] ;  /* 0x00003f2404137980 */ /* 0x010f28000c101100 */
[----:B----4-:R4:W-:Y:S04]  /*0e20*/  STG.E.U8 desc[UR36][R10.64+0x4b], R19 ;  /* 0x00004b130a007986 */ /* 0x0109e8000c101124 */
[----:B0-----:R-:W5:Y:S04]  /*0e30*/  LD.E.U8 R13, desc[UR36][R4.64+0x40] ;  /* 0x00004024040d7980 */ /* 0x001f68000c101100 */
[----:B-----5:R0:W-:Y:S04]  /*0e40*/  STG.E.U8 desc[UR36][R10.64+0x4c], R13 ;  /* 0x00004c0d0a007986 */ /* 0x0201e8000c101124 */
[----:B---3--:R-:W3:Y:S04]  /*0e50*/  LD.E.U8 R21, desc[UR36][R4.64+0x41] ;  /* 0x0000412404157980 */ /* 0x008ee8000c101100 */
[----:B---3--:R-:W-:Y:S04]  /*0e60*/  STG.E.U8 desc[UR36][R10.64+0x4d], R21 ;  /* 0x00004d150a007986 */ /* 0x008fe8000c101124 */
[----:B------:R-:W3:Y:S04]  /*0e70*/  LD.E.U8 R23, desc[UR36][R4.64+0x42] ;  /* 0x0000422404177980 */ /* 0x000ee8000c101100 */
[----:B---3--:R-:W-:Y:S04]  /*0e80*/  STG.E.U8 desc[UR36][R10.64+0x4e], R23 ;  /* 0x00004e170a007986 */ /* 0x008fe8000c101124 */
[----:B-1----:R-:W3:Y:S04]  /*0e90*/  LD.E.U8 R7, desc[UR36][R4.64+0x43] ;  /* 0x0000432404077980 */ /* 0x002ee8000c101100 */
[----:B---3--:R1:W-:Y:S04]  /*0ea0*/  STG.E.U8 desc[UR36][R10.64+0x4f], R7 ;  /* 0x00004f070a007986 */ /* 0x0083e8000c101124 */
[----:B--2---:R-:W2:Y:S04]  /*0eb0*/  LD.E.U8 R15, desc[UR36][R4.64+0x44] ;  /* 0x00004424040f7980 */ /* 0x004ea8000c101100 */
[----:B--2---:R-:W-:Y:S04]  /*0ec0*/  STG.E.U8 desc[UR36][R10.64+0x50], R15 ;  /* 0x0000500f0a007986 */ /* 0x004fe8000c101124 */
[----:B----4-:R-:W2:Y:S04]  /*0ed0*/  LD.E.U8 R19, desc[UR36][R4.64+0x45] ;  /* 0x0000452404137980 */ /* 0x010ea8000c101100 */
[----:B--2---:R2:W-:Y:S04]  /*0ee0*/  STG.E.U8 desc[UR36][R10.64+0x51], R19 ;  /* 0x000051130a007986 */ /* 0x0045e8000c101124 */
[----:B------:R-:W3:Y:S01]  /*0ef0*/  LD.E.U8 R25, desc[UR36][R4.64+0x46] ;  /* 0x0000462404197980 */ /* 0x000ee2000c101100 */
[----:B0-----:R-:W0:Y:S01]  /*0f00*/  LDC.64 R12, c[0x0][0x458] ;  /* 0x00011600ff0c7b82 */ /* 0x001e220000000a00 */
[----:B------:R-:W-:-:S02]  /*0f10*/  VOTEU.ANY UR4, UPT, PT ;  /* 0x0000000000047886 */ /* 0x000fc400038e0100 */
[----:B------:R-:W-:Y:S02]  /*0f20*/  UFLO.U32 UR5, UR4 ;  /* 0x00000004000572bd */ /* 0x000fe400080e0000 */
[----:B-1----:R-:W0:Y:S01]  /*0f30*/  POPC R7, UR4 ;  /* 0x0000000400077d09 */ /* 0x002e220008000000 */
[----:B------:R-:W1:Y:S02]  /*0f40*/  LDCU UR4, c[0x0][0x3dc] ;  /* 0x00007b80ff0477ac */ /* 0x000e640008000800 */
[----:B--2---:R-:W2:Y:S01]  /*0f50*/  LDC R19, c[0x0][0x384] ;  /* 0x0000e100ff137b82 */ /* 0x004ea20000000800 */
[----:B------:R-:W-:Y:S01]  /*0f60*/  ISETP.EQ.U32.AND P0, PT, R0, UR5, PT ;  /* 0x0000000500007c0c */ /* 0x000fe2000bf02070 */
[----:B---3--:R-:W-:Y:S04]  /*0f70*/  STG.E.U8 desc[UR36][R10.64+0x52], R25 ;  /* 0x000052190a007986 */ /* 0x008fe8000c101124 */
[----:B------:R-:W3:Y:S01]  /*0f80*/  LD.E.U8 R3, desc[UR36][R4.64+0x47] ;  /* 0x0000472404037980 */ /* 0x000ee2000c101100 */
[----:B------:R-:W-:-:S05]  /*0f90*/  IMAD.MOV.U32 R0, RZ, RZ, 0x3 ;  /* 0x00000003ff007424 */ /* 0x000fca00078e00ff */
[----:B------:R-:W-:Y:S01]  /*0fa0*/  SEL R0, R0, 0xf, !P1 ;  /* 0x0000000f00007807 */ /* 0x000fe20004800000 */
[----:B---3--:R-:W-:Y:S04]  /*0fb0*/  STG.E.U8 desc[UR36][R10.64+0x53], R3 ;  /* 0x000053030a007986 */ /* 0x008fe8000c101124 */
[----:B0-----:R0:W-:Y:S04]  /*0fc0*/  @P0 REDG.E.ADD.STRONG.GPU desc[UR36][R12.64], R7 ;  /* 0x000000070c00098e */ /* 0x0011e8000c12e124 */
[----:B------:R0:W3:Y:S01]  /*0fd0*/  LDG.E R15, desc[UR36][R12.64] ;  /* 0x000000240c0f7981 */ /* 0x0000e2000c1e1900 */
[----:B------:R-:W-:-:S03]  /*0fe0*/  ISETP.GE.AND P0, PT, R22, 0x7, PT ;  /* 0x000000071600780c */ /* 0x000fc60003f06270 */
[----:B--2---:R-:W-:Y:S01]  /*0ff0*/  STG.E desc[UR36][R8.64+0x4], R19 ;  /* 0x0000041308007986 */ /* 0x004fe2000c101924 */
[----:B------:R-:W-:Y:S02]  /*1000*/  SEL R0, R0, 0x1, P0 ;  /* 0x0000000100007807 */ /* 0x000fe40000000000 */
[----:B0-----:R-:W-:-:S03]  /*1010*/  PRMT R13, R14, 0x7610, R13 ;  /* 0x000076100e0d7816 */ /* 0x001fc6000000000d */
[----:B-1----:R-:W-:Y:S01]  /*1020*/  VIADD R3, R0, UR4 ;  /* 0x0000000400037c36 */ /* 0x002fe20008000000 */
[----:B------:R-:W0:Y:S01]  /*1030*/  LDCU.64 UR4, c[0x0][0x3f8] ;  /* 0x00007f00ff0477ac */ /* 0x000e220008000a00 */
[----:B------:R1:W-:Y:S04]  /*1040*/  STG.E.U8 desc[UR36][R8.64+0x54], R13 ;  /* 0x0000540d08007986 */ /* 0x0003e8000c101124 */
[----:B------:R-:W-:Y:S04]  /*1050*/  STG.E desc[UR36][R8.64+0x58], R3 ;  /* 0x0000580308007986 */ /* 0x000fe8000c101924 */
[----:B---3--:R2:W-:Y:S04]  /*1060*/  STG.E desc[UR36][R8.64], R15 ;  /* 0x0000000f08007986 */ /* 0x0085e8000c101924 */
[----:B------:R-:W0:Y:S04]  /*1070*/  LD.E R24, desc[UR36][R4.64+0x4] ;  /* 0x0000042404187980 */ /* 0x000e28000c101900 */
[----:B------:R-:W3:Y:S04]  /*1080*/  LD.E R26, desc[UR36][R4.64] ;  /* 0x00000024041a7980 */ /* 0x000ee8000c101900 */
[----:B------:R-:W4:Y:S04]  /*1090*/  LD.E R28, desc[UR36][R4.64+0x8] ;  /* 0x00000824041c7980 */ /* 0x000f28000c101900 */
[----:B------:R-:W5:Y:S04]  /*10a0*/  LD.E R0, desc[UR36][R4.64+0xc] ;  /* 0x00000c2404007980 */ /* 0x000f68000c101900 */
[----:B------:R-:W5:Y:S04]  /*10b0*/  LD.E R7, desc[UR36][R4.64+0x10] ;  /* 0x0000102404077980 */ /* 0x000f68000c101900 */
[----:B------:R-:W5:Y:S04]  /*10c0*/  LD.E R10, desc[UR36][R4.64+0x14] ;  /* 0x00001424040a7980 */ /* 0x000f68000c101900 */
[----:B------:R-:W5:Y:S04]  /*10d0*/  LD.E R11, desc[UR36][R4.64+0x18] ;  /* 0x00001824040b7980 */ /* 0x000f68000c101900 */
[----:B------:R-:W5:Y:S04]  /*10e0*/  LD.E R12, desc[UR36][R4.64+0x1c] ;  /* 0x00001c24040c7980 */ /* 0x000f68000c101900 */
[----:B-1----:R-:W5:Y:S04]  /*10f0*/  LD.E R13, desc[UR36][R4.64+0x20] ;  /* 0x00002024040d7980 */ /* 0x002f68000c101900 */
[----:B------:R-:W5:Y:S04]  /*1100*/  LD.E R14, desc[UR36][R4.64+0x24] ;  /* 0x00002424040e7980 */ /* 0x000f68000c101900 */
[----:B--2---:R-:W2:Y:S04]  /*1110*/  LD.E R15, desc[UR36][R4.64+0x28] ;  /* 0x00002824040f7980 */ /* 0x004ea8000c101900 */
[----:B------:R-:W2:Y:S04]  /*1120*/  LD.E R19, desc[UR36][R4.64+0x2c] ;  /* 0x00002c2404137980 */ /* 0x000ea8000c101900 */
[----:B------:R-:W2:Y:S04]  /*1130*/  LD.E R20, desc[UR36][R4.64+0x30] ;  /* 0x0000302404147980 */ /* 0x000ea8000c101900 */
[----:B------:R-:W2:Y:S04]  /*1140*/  LD.E R21, desc[UR36][R4.64+0x34] ;  /* 0x0000342404157980 */ /* 0x000ea8000c101900 */
[----:B------:R-:W2:Y:S04]  /*1150*/  LD.E R22, desc[UR36][R4.64+0x38] ;  /* 0x0000382404167980 */ /* 0x000ea8000c101900 */
[----:B------:R-:W2:Y:S04]  /*1160*/  LD.E R23, desc[UR36][R4.64+0x3c] ;  /* 0x00003c2404177980 */ /* 0x000ea8000c101900 */
[----:B------:R-:W2:Y:S01]  /*1170*/  LD.E R25, desc[UR36][R4.64+0x44] ;  /* 0x0000442404197980 */ /* 0x000ea2000c101900 */
[----:B------:R-:W-:Y:S01]  /*1180*/  IMAD.MOV.U32 R27, RZ, RZ, 0x2 ;  /* 0x00000002ff1b7424 */ /* 0x000fe200078e00ff */
[----:B0-----:R-:W-:-:S02]  /*1190*/  ISETP.NE.AND P2, PT, R24, UR5, PT ;  /* 0x0000000518007c0c */ /* 0x001fc4000bf45270 */
[----:B------:R0:W2:Y:S01]  /*11a0*/  LD.E R24, desc[UR36][R4.64+0x40] ;  /* 0x0000402404187980 */ /* 0x0000a2000c101900 */
[----:B---3--:R-:W-:Y:S01]  /*11b0*/  ISETP.NE.AND P1, PT, R26, UR4, PT ;  /* 0x000000041a007c0c */ /* 0x008fe2000bf25270 */
[----:B------:R-:W1:Y:S01]  /*11c0*/  LDCU.128 UR4, c[0x0][0x410] ;  /* 0x00008200ff0477ac */ /* 0x000e620008000c00 */
[----:B------:R-:W-:Y:S02]  /*11d0*/  SEL R26, RZ, 0x1, !P2 ;  /* 0x00000001ff1a7807 */ /* 0x000fe40005000000 */
[----:B----4-:R-:W-:-:S06]  /*11e0*/  ISETP.NE.AND P0, PT, R28, UR8, PT ;  /* 0x000000081c007c0c */ /* 0x010fcc000bf05270 */
[----:B------:R-:W-:-:S03]  /*11f0*/  @!P2 IMAD.MOV R27, RZ, RZ, 0x1 ;  /* 0x00000001ff1ba424 */ /* 0x000fc600078e02ff */
[----:B------:R-:W-:Y:S01]  /*1200*/  @!P1 IMAD.MOV R27, RZ, RZ, R26 ;  /* 0x000000ffff1b9224 */ /* 0x000fe200078e021a */
[----:B-----5:R-:W-:-:S04]  /*1210*/  ISETP.NE.AND P1, PT, R0, UR9, PT ;  /* 0x0000000900007c0c */ /* 0x020fc8000bf25270 */
[----:B------:R-:W-:Y:S01]  /*1220*/  IADD3 R0, PT, PT, R27, 0x1, RZ ;  /* 0x000000011b007810 */ /* 0x000fe20007ffe0ff */
[----:B------:R-:W-:Y:S01]  /*1230*/  @!P0 IMAD.MOV R0, RZ, RZ, R27 ;  /* 0x000000ffff008224 */ /* 0x000fe200078e021b */
[----:B------:R-:W-:-:S03]  /*1240*/  ISETP.NE.AND P0, PT, R7, UR10, PT ;  /* 0x0000000a07007c0c */ /* 0x000fc6000bf05270 */
[----:B0-----:R-:W-:-:S04]  /*1250*/  VIADD R4, R0, 0x1 ;  /* 0x0000000100047836 */ /* 0x001fc80000000000 */
[----:B------:R-:W-:Y:S01]  /*1260*/  @!P1 IMAD.MOV R4, RZ, RZ, R0 ;  /* 0x000000ffff049224 */ /* 0x000fe200078e0200 */
[----:B------:R-:W-:Y:S01]  /*1270*/  ISETP.NE.AND P1, PT, R10, UR11, PT ;  /* 0x0000000b0a007c0c */ /* 0x000fe2000bf25270 */
[----:B------:R-:W2:Y:S02]  /*1280*/  LDCU.128 UR8, c[0x0][0x420] ;  /* 0x00008400ff0877ac */ /* 0x000ea40008000c00 */
[C---:B------:R-:W-:Y:S02]  /*1290*/  VIADD R0, R4.reuse, 0x1 ;  /* 0x0000000104007836 */ /* 0x040fe40000000000 */
[----:B------:R-:W-:Y:S02]  /*12a0*/  @!P0 IADD3 R0, PT, PT, R4, RZ, RZ ;  /* 0x000000ff04008210 */ /* 0x000fe40007ffe0ff */
[----:B-1----:R-:W-:-:S03]  /*12b0*/  ISETP.NE.AND P0, PT, R11, UR4, PT ;  /* 0x000000040b007c0c */ /* 0x002fc6000bf05270 */
[----:B------:R-:W-:-:S03]  /*12c0*/  VIADD R4, R0, 0x1 ;  /* 0x0000000100047836 */ /* 0x000fc60000000000 */
[----:B------:R-:W-:Y:S01]  /*12d0*/  @!P1 IMAD.MOV R4, RZ, RZ, R0 ;  /* 0x000000ffff049224 */ /* 0x000fe200078e0200 */
[----:B------:R-:W-:-:S03]  /*12e0*/  ISETP.NE.AND P1, PT, R12, UR5, PT ;  /* 0x000000050c007c0c */ /* 0x000fc6000bf25270 */
[----:B------:R-:W-:-:S03]  /*12f0*/  VIADD R0, R4, 0x1 ;  /* 0x0000000104007836 */ /* 0x000fc60000000000 */
[----:B------:R-:W-:Y:S01]  /*1300*/  @!P0 IMAD.MOV R0, RZ, RZ, R4 ;  /* 0x000000ffff008224 */ /* 0x000fe200078e0204 */
[----:B------:R-:W-:-:S04]  /*1310*/  ISETP.NE.AND P0, PT, R13, UR6, PT ;  /* 0x000000060d007c0c */ /* 0x000fc8000bf05270 */
[----:B------:R-:W-:Y:S02]  /*1320*/  IADD3 R4, PT, PT, R0, 0x1, RZ ;  /* 0x0000000100047810 */ /* 0x000fe40007ffe0ff */
[----:B------:R-:W-:Y:S01]  /*1330*/  @!P1 IMAD.MOV R4, RZ, RZ, R0 ;  /* 0x000000ffff049224 */ /* 0x000fe200078e0200 */
[----:B------:R-:W-:Y:S01]  /*1340*/  ISETP.NE.AND P1, PT, R14, UR7, PT ;  /* 0x000000070e007c0c */ /* 0x000fe2000bf25270 */
[----:B------:R-:W0:Y:S02]  /*1350*/  LDCU.128 UR4, c[0x0][0x430] ;  /* 0x00008600ff0477ac */ /* 0x000e240008000c00 */
[----:B------:R-:W-:-:S03]  /*1360*/  VIADD R0, R4, 0x1 ;  /* 0x0000000104007836 */ /* 0x000fc60000000000 */
[----:B------:R-:W-:Y:S01]  /*1370*/  @!P0 IMAD.MOV R0, RZ, RZ, R4 ;  /* 0x000000ffff008224 */ /* 0x000fe200078e0204 */
[----:B--2---:R-:W-:-:S03]  /*1380*/  ISETP.NE.AND P0, PT, R15, UR8, PT ;  /* 0x000000080f007c0c */ /* 0x004fc6000bf05270 */
[----:B------:R-:W-:-:S03]  /*1390*/  VIADD R4, R0, 0x1 ;  /* 0x0000000100047836 */ /* 0x000fc60000000000 */
[----:B------:R-:W-:Y:S02]  /*13a0*/  @!P1 IADD3 R4, PT, PT, R0, RZ, RZ ;  /* 0x000000ff00049210 */ /* 0x000fe40007ffe0ff */
[----:B------:R-:W-:-:S03]  /*13b0*/  ISETP.NE.AND P1, PT, R19, UR9, PT ;  /* 0x0000000913007c0c */ /* 0x000fc6000bf25270 */
[----:B------:R-:W-:Y:S02]  /*13c0*/  VIADD R0, R4, 0x1 ;  /* 0x0000000104007836 */ /* 0x000fe40000000000 */
[----:B------:R-:W-:Y:S01]  /*13d0*/  @!P0 IMAD.MOV R0, RZ, RZ, R4 ;  /* 0x000000ffff008224 */ /* 0x000fe200078e0204 */
[----:B------:R-:W-:-:S03]  /*13e0*/  ISETP.NE.AND P0, PT, R20, UR10, PT ;  /* 0x0000000a14007c0c */ /* 0x000fc6000bf05270 */
[----:B------:R-:W-:-:S04]  /*13f0*/  VIADD R4, R0, 0x1 ;  /* 0x0000000100047836 */ /* 0x000fc80000000000 */
[----:B------:R-:W-:Y:S01]  /*1400*/  @!P1 IMAD.MOV R4, RZ, RZ, R0 ;  /* 0x000000ffff049224 */ /* 0x000fe200078e0200 */
[----:B------:R-:W-:-:S04]  /*1410*/  ISETP.NE.AND P1, PT, R21, UR11, PT ;  /* 0x0000000b15007c0c */ /* 0x000fc8000bf25270 */
[----:B------:R-:W-:Y:S01]  /*1420*/  IADD3 R0, PT, PT, R4, 0x1, RZ ;  /* 0x0000000104007810 */ /* 0x000fe20007ffe0ff */
[----:B------:R-:W-:Y:S01]  /*1430*/  @!P0 IMAD.MOV R0, RZ, RZ, R4 ;  /* 0x000000ffff008224 */ /* 0x000fe200078e0204 */
[----:B0-----:R-:W-:-:S03]  /*1440*/  ISETP.NE.AND P0, PT, R22, UR4, PT ;  /* 0x0000000416007c0c */ /* 0x001fc6000bf05270 */
[----:B------:R-:W-:-:S04]  /*1450*/  VIADD R4, R0, 0x1 ;  /* 0x0000000100047836 */ /* 0x000fc80000000000 */
[----:B------:R-:W-:Y:S01]  /*1460*/  @!P1 IMAD.MOV R4, RZ, RZ, R0 ;  /* 0x000000ffff049224 */ /* 0x000fe200078e0200 */
[----:B------:R-:W-:-:S03]  /*1470*/  ISETP.NE.AND P1, PT, R23, UR5, PT ;  /* 0x0000000517007c0c */ /* 0x000fc6000bf25270 */
[C---:B------:R-:W-:Y:S02]  /*1480*/  VIADD R0, R4.reuse, 0x1 ;  /* 0x0000000104007836 */ /* 0x040fe40000000000 */
[----:B------:R-:W-:Y:S02]  /*1490*/  @!P0 IADD3 R0, PT, PT, R4, RZ, RZ ;  /* 0x000000ff04008210 */ /* 0x000fe40007ffe0ff */
[----:B------:R-:W0:Y:S03]  /*14a0*/  LDC.64 R4, c[0x0][0x468] ;  /* 0x00011a00ff047b82 */ /* 0x000e260000000a00 */
[----:B------:R-:W-:-:S03]  /*14b0*/  VIADD R7, R0, 0x1 ;  /* 0x0000000100077836 */ /* 0x000fc60000000000 */
[----:B------:R-:W-:Y:S01]  /*14c0*/  @!P1 IMAD.MOV R7, RZ, RZ, R0 ;  /* 0x000000ffff079224 */ /* 0x000fe200078e0200 */
[----:B------:R-:W-:-:S03]  /*14d0*/  ISETP.NE.AND P1, PT, R25, UR7, PT ;  /* 0x0000000719007c0c */ /* 0x000fc6000bf25270 */
[----:B------:R-:W-:Y:S01]  /*14e0*/  VIADD R10, R7, 0x1 ;  /* 0x00000001070a7836 */ /* 0x000fe20000000000 */
[----:B------:R1:W-:Y:S04]  /*14f0*/  STG.E desc[UR36][R8.64+0x60], R3 ;  /* 0x0000600308007986 */ /* 0x0003e8000c101924 */
[----:B------:R1:W-:Y:S01]  /*1500*/  STG.E desc[UR36][R8.64+0x64], R3 ;  /* 0x0000640308007986 */ /* 0x0003e2000c101924 */
[----:B------:R-:W-:-:S13]  /*1510*/  ISETP.NE.AND P0, PT, R24, UR6, PT ;  /* 0x0000000618007c0c */ /* 0x000fda000bf05270 */
[----:B------:R-:W-:-:S05]  /*1520*/  @!P0 IMAD.MOV R10, RZ, RZ, R7 ;  /* 0x000000ffff0a8224 */ /* 0x000fca00078e0207 */
[----:B------:R-:W-:Y:S01]  /*1530*/  IADD3 R0, PT, PT, R10, 0x1, RZ ;  /* 0x000000010a007810 */ /* 0x000fe20007ffe0ff */
[----:B------:R-:W-:Y:S02]  /*1540*/  @!P1 IMAD.MOV R0, RZ, RZ, R10 ;  /* 0x000000ffff009224 */ /* 0x000fe400078e020a */
[----:B------:R-:W-:Y:S02]  /*1550*/  IMAD.MOV.U32 R10, RZ, RZ, 0x1 ;  /* 0x00000001ff0a7424 */ /* 0x000fe400078e00ff */
[----:B------:R-:W-:-:S03]  /*1560*/  IMAD.IADD R7, R3, 0x1, R0 ;  /* 0x0000000103077824 */ /* 0x000fc600078e0200 */
[----:B------:R-:W-:Y:S02]  /*1570*/  PRMT R0, R10, 0x7610, R0 ;  /* 0x000076100a007816 */ /* 0x000fe40000000000 */
[----:B------:R1:W-:Y:S04]  /*1580*/  STG.E desc[UR36][R8.64+0x8], R7 ;  /* 0x0000080708007986 */ /* 0x0003e8000c101924 */
[----:B------:R1:W-:Y:S04]  /*1590*/  STG.E desc[UR36][R8.64+0x5c], R7 ;  /* 0x00005c0708007986 */ /* 0x0003e8000c101924 */
[----:B0-----:R1:W-:Y:S02]  /*15a0*/  STG.E.U8 desc[UR36][R4.64], R0 ;  /* 0x0000000004007986 */ /* 0x0013e4000c101124 */
.L_x_2:
[----:B------:R-:W-:Y:S05]  /*15b0*/  BSYNC.RECONVERGENT B6 ;  /* 0x0000000000067941 */ /* 0x000fea0003800200 */
.L_x_1:
[----:B-1----:R-:W-:Y:S01]  /*15c0*/  PRMT R0, R2, 0x9910, RZ ;  /* 0x0000991002007816 */ /* 0x002fe200000000ff */
[----:B------:R-:W-:Y:S03]  /*15d0*/  BSSY.RECONVERGENT B6, `(.L_x_6) ;  /* 0x000011f000067945 */ /* 0x000fe60003800200 */
[----:B------:R-:W-:-:S04]  /*15e0*/  ISETP.NE.AND P0, PT, R0, 0x55, PT ;  /* 0x000000550000780c */ /* 0x000fc80003f05270 */
[----:B------:R-:W-:-:S04]  /*15f0*/  ISETP.LT.OR P0, PT, R6, 0x3, !P0 ;  /* 0x000000030600780c */ /* 0x000fc80004701670 */
[----:B------:R-:W-:-:S13]  /*1600*/  ISETP.NE.OR P0, PT, R16, 0x1, P0 ;  /* 0x000000011000780c */ /* 0x000fda0000705670 */
[----:B------:R-:W-:Y:S05]  /*1610*/  @P0 BRA `(.L_x_7) ;  /* 0x0000001000680947 */ /* 0x000fea0003800000 */
[----:B------:R-:W-:-:S05]  /*1620*/  VIADD R19, R6, 0xfffffffd ;  /* 0xfffffffd06137836 */ /* 0x000fca0000000000 */
[----:B------:R-:W-:-:S05]  /*1630*/  LEA R0, R19, R1, 0x2 ;  /* 0x0000000113007211 */ /* 0x000fca00078e10ff */
[----:B------:R0:W5:Y:S01]  /*1640*/  LDL R23, [R0+0xc] ;  /* 0x00000c0000177983 */ /* 0x0001620000100800 */
        /* <DEDUP_REMOVED lines=8> */
.L_x_8:
[----:B------:R-:W-:Y:S01]  /*16d0*/  BSSY.RECONVERGENT B0, `(.L_x_9) ;  /* 0x000000b000007945 */ /* 0x000fe20003800200 */
.L_x_10:
        /* <DEDUP_REMOVED lines=11> */
.L_x_9:
[----:B------:R-:W0:Y:S01]  /*1790*/  LDCU UR4, c[0x0][0x380] ;  /* 0x00007000ff0477ac */ /* 0x000e220008000800 */
[----:B------:R-:W-:Y:S01]  /*17a0*/  IMAD.WIDE.U32 R12, R19, 0x4, R4 ;  /* 0x00000004130c7825 */ /* 0x000fe200078e0004 */
[----:B------:R-:W1:Y:S01]  /*17b0*/  LDC.64 R10, c[0x0][0x460] ;  /* 0x00011800ff0a7b82 */ /* 0x000e620000000a00 */
[----:B------:R-:W2:Y:S01]  /*17c0*/  S2R R0, SR_LANEID ;  /* 0x0000000000007919 */ /* 0x000ea20000000000 */
[----:B------:R-:W-:Y:S01]  /*17d0*/  ISETP.GE.U32.AND P1, PT, R23, 0x11, PT ;  /* 0x000000111700780c */ /* 0x000fe20003f26070 */
[----:B------:R-:W-:Y:S01]  /*17e0*/  HFMA2 R14, -RZ, RZ, 0, 5.066394805908203125e-06 ;  /* 0x00000055ff0e7431 */ /* 0x000fe200000001ff */
[----:B------:R-:W3:Y:S01]  /*17f0*/  LDCU.128 UR8, c[0x0][0x400] ;  /* 0x00008000ff0877ac */ /* 0x000ee20008000c00 */
[----:B0-----:R-:W-:-:S04]  /*1800*/  IMAD.U32 R6, RZ, RZ, UR4 ;  /* 0x00000004ff067e24 */ /* 0x001fc8000f8e00ff */
[----:B------:R-:W-:-:S05]  /*1810*/  IMAD.WIDE.U32 R8, R6, 0x4, R4 ;  /* 0x0000000406087825 */ /* 0x000fca00078e0004 */
[----:B------:R0:W-:Y:S04]  /*1820*/  ST.E desc[UR36][R8.64], R23 ;  /* 0x0000001708007985 */ /* 0x0001e8000c101924 */
[----:B------:R4:W-:Y:S04]  /*1830*/  ST.E desc[UR36][R12.64], RZ ;  /* 0x000000ff0c007985 */ /* 0x0009e8000c101924 */
[----:B------:R-:W1:Y:S04]  /*1840*/  LD.E.U8 R3, desc[UR36][R4.64] ;  /* 0x0000002404037980 */ /* 0x000e68000c101100 */
[----:B-1----:R1:W-:Y:S04]  /*1850*/  STG.E.U8 desc[UR36][R10.64+0x74], R3 ;  /* 0x000074030a007986 */ /* 0x0023e8000c101124 */
[----:B------:R-:W5:Y:S04]  /*1860*/  LD.E.U8 R7, desc[UR36][R4.64+0x1] ;  /* 0x0000012404077980 */ /* 0x000f68000c101100 */
[----:B-----5:R5:W-:Y:S04]  /*1870*/  STG.E.U8 desc[UR36][R10.64+0x75], R7 ;  /* 0x000075070a007986 */ /* 0x020be8000c101124 */
[----:B------:R-:W3:Y:S04]  /*1880*/  LD.E.U8 R15, desc[UR36][R4.64+0x2] ;  /* 0x00000224040f7980 */ /* 0x000ee8000c101100 */
[----:B---3--:R3:W-:Y:S04]  /*1890*/  STG.E.U8 desc[UR36][R10.64+0x76], R15 ;  /* 0x0000760f0a007986 */ /* 0x0087e8000c101124 */
[----:B------:R-:W2:Y:S04]  /*18a0*/  LD.E.U8 R19, desc[UR36][R4.64+0x3] ;  /* 0x0000032404137980 */ /* 0x000ea8000c101100 */
[----:B--2---:R2:W-:Y:S04]  /*18b0*/  STG.E.U8 desc[UR36][R10.64+0x77], R19 ;  /* 0x000077130a007986 */ /* 0x0045e8000c101124 */
[----:B0-----:R-:W4:Y:S04]  /*18c0*/  LD.E.U8 R9, desc[UR36][R4.64+0x4] ;  /* 0x0000042404097980 */ /* 0x001f28000c101100 */
[----:B----4-:R0:W-:Y:S04]  /*18d0*/  STG.E.U8 desc[UR36][R10.64+0x78], R9 ;  /* 0x000078090a007986 */ /* 0x0101e8000c101124 */
[----:B------:R-:W4:Y:S04]  /*18e0*/  LD.E.U8 R13, desc[UR36][R4.64+0x5] ;  /* 0x00000524040d7980 */ /* 0x000f28000c101100 */
[----:B----4-:R4:W-:Y:S04]  /*18f0*/  STG.E.U8 desc[UR36][R10.64+0x79], R13 ;  /* 0x0000790d0a007986 */ /* 0x0109e8000c101124 */
[----:B-1----:R-:W5:Y:S04]  /*1900*/  LD.E.U8 R3, desc[UR36][R4.64+0x6] ;  /* 0x0000062404037980 */ /* 0x002f68000c101100 */
[----:B-----5:R1:W-:Y:S04]  /*1910*/  STG.E.U8 desc[UR36][R10.64+0x7a], R3 ;  /* 0x00007a030a007986 */ /* 0x0203e8000c101124 */
[----:B------:R-:W5:Y:S04]  /*1920*/  LD.E.U8 R7, desc[UR36][R4.64+0x7] ;  /* 0x0000072404077980 */ /* 0x000f68000c101100 */
[----:B-----5:R5:W-:Y:S04]  /*1930*/  STG.E.U8 desc[UR36][R10.64+0x7b], R7 ;  /* 0x00007b070a007986 */ /* 0x020be8000c101124 */
[----:B---3--:R-:W3:Y:S04]  /*1940*/  LD.E.U8 R15, desc[UR36][R4.64+0x8] ;  /* 0x00000824040f7980 */ /* 0x008ee8000c101100 */
[----:B---3--:R3:W-:Y:S04]  /*1950*/  STG.E.U8 desc[UR36][R10.64+0x7c], R15 ;  /* 0x00007c0f0a007986 */ /* 0x0087e8000c101124 */
[----:B--2---:R-:W2:Y:S04]  /*1960*/  LD.E.U8 R19, desc[UR36][R4.64+0x9] ;  /* 0x0000092404137980 */ /* 0x004ea8000c101100 */
        /* <DEDUP_REMOVED lines=102> */
[----:B-----5:R-:W-:Y:S04]  /*1fd0*/  STG.E.U8 desc[UR36][R10.64+0xb0], R3 ;  /* 0x0000b0030a007986 */ /* 0x020fe8000c101124 */
[----:B------:R-:W5:Y:S04]  /*1fe0*/  LD.E.U8 R7, desc[UR36][R4.64+0x3d] ;  /* 0x00003d2404077980 */ /* 0x000f68000c101100 */
[----:B-----5:R1:W-:Y:S04]  /*1ff0*/  STG.E.U8 desc[UR36][R10.64+0xb1], R7 ;  /* 0x0000b1070a007986 */ /* 0x0203e8000c101124 */
[----:B---3--:R-:W3:Y:S04]  /*2000*/  LD.E.U8 R15, desc[UR36][R4.64+0x3e] ;  /* 0x00003e24040f7980 */ /* 0x008ee8000c101100 */
[----:B---3--:R3:W-:Y:S04]  /*2010*/  STG.E.U8 desc[UR36][R10.64+0xb2], R15 ;  /* 0x0000b20f0a007986 */ /* 0x0087e8000c101124 */
[----:B--2---:R-:W2:Y:S04]  /*2020*/  LD.E.U8 R19, desc[UR36][R4.64+0x3f] ;  /* 0x00003f2404137980 */ /* 0x004ea8000c101100 */
[----:B--2---:R2:W-:Y:S04]  /*2030*/  STG.E.U8 desc[UR36][R10.64+0xb3], R19 ;  /* 0x0000b3130a007986 */ /* 0x0045e8000c101124 */
[----:B0-----:R-:W5:Y:S04]  /*2040*/  LD.E.U8 R9, desc[UR36][R4.64+0x40] ;  /* 0x0000402404097980 */ /* 0x001f68000c101100 */
[----:B-----5:R0:W-:Y:S04]  /*2050*/  STG.E.U8 desc[UR36][R10.64+0xb4], R9 ;  /* 0x0000b4090a007986 */ /* 0x0201e8000c101124 */
[----:B----4-:R-:W4:Y:S04]  /*2060*/  LD.E.U8 R13, desc[UR36][R4.64+0x41] ;  /* 0x00004124040d7980 */ /* 0x010f28000c101100 */
[----:B----4-:R4:W-:Y:S04]  /*2070*/  STG.E.U8 desc[UR36][R10.64+0xb5], R13 ;  /* 0x0000b50d0a007986 */ /* 0x0109e8000c101124 */
[----:B------:R-:W5:Y:S04]  /*2080*/  LD.E.U8 R21, desc[UR36][R4.64+0x42] ;  /* 0x0000422404157980 */ /* 0x000f68000c101100 */
[----:B-----5:R-:W-:Y:S04]  /*2090*/  STG.E.U8 desc[UR36][R10.64+0xb6], R21 ;  /* 0x0000b6150a007986 */ /* 0x020fe8000c101124 */
[----:B-1----:R-:W5:Y:S04]  /*20a0*/  LD.E.U8 R7, desc[UR36][R4.64+0x43] ;  /* 0x0000432404077980 */ /* 0x002f68000c101100 */
[----:B-----5:R1:W-:Y:S04]  /*20b0*/  STG.E.U8 desc[UR36][R10.64+0xb7], R7 ;  /* 0x0000b7070a007986 */ /* 0x0203e8000c101124 */
[----:B---3--:R-:W3:Y:S04]  /*20c0*/  LD.E.U8 R15, desc[UR36][R4.64+0x44] ;  /* 0x00004424040f7980 */ /* 0x008ee8000c101100 */
[----:B---3--:R-:W-:Y:S04]  /*20d0*/  STG.E.U8 desc[UR36][R10.64+0xb8], R15 ;  /* 0x0000b80f0a007986 */ /* 0x008fe8000c101124 */
[----:B--2---:R-:W2:Y:S04]  /*20e0*/  LD.E.U8 R19, desc[UR36][R4.64+0x45] ;  /* 0x0000452404137980 */ /* 0x004ea8000c101100 */
[----:B--2---:R2:W-:Y:S04]  /*20f0*/  STG.E.U8 desc[UR36][R10.64+0xb9], R19 ;  /* 0x0000b9130a007986 */ /* 0x0045e8000c101124 */
[----:B0-----:R-:W3:Y:S01]  /*2100*/  LD.E.U8 R9, desc[UR36][R4.64+0x46] ;  /* 0x0000462404097980 */ /* 0x001ee2000c101100 */
[----:B----4-:R-:W0:Y:S01]  /*2110*/  LDC.64 R12, c[0x0][0x458] ;  /* 0x00011600ff0c7b82 */ /* 0x010e220000000a00 */
[----:B------:R-:W-:-:S02]  /*2120*/  VOTEU.ANY UR4, UPT, PT ;  /* 0x0000000000047886 */ /* 0x000fc400038e0100 */
[----:B------:R-:W-:Y:S02]  /*2130*/  UFLO.U32 UR5, UR4 ;  /* 0x00000004000572bd */ /* 0x000fe400080e0000 */
[----:B-1----:R-:W0:Y:S01]  /*2140*/  POPC R7, UR4 ;  /* 0x0000000400077d09 */ /* 0x002e220008000000 */
[----:B------:R-:W1:Y:S02]  /*2150*/  LDCU UR4, c[0x0][0x3dc] ;  /* 0x00007b80ff0477ac */ /* 0x000e640008000800 */
[----:B--2---:R-:W2:Y:S01]  /*2160*/  LDC R19, c[0x0][0x384] ;  /* 0x0000e100ff137b82 */ /* 0x004ea20000000800 */
[----:B------:R-:W-:Y:S01]  /*2170*/  ISETP.EQ.U32.AND P0, PT, R0, UR5, PT ;  /* 0x0000000500007c0c */ /* 0x000fe2000bf02070 */
[----:B---3--:R3:W-:Y:S04]  /*2180*/  STG.E.U8 desc[UR36][R10.64+0xba], R9 ;  /* 0x0000ba090a007986 */ /* 0x0087e8000c101124 */
[----:B------:R-:W4:Y:S01]  /*2190*/  LD.E.U8 R3, desc[UR36][R4.64+0x47] ;  /* 0x0000472404037980 */ /* 0x000f22000c101100 */
[----:B------:R-:W-:Y:S01]  /*21a0*/  IMAD.MOV.U32 R0, RZ, RZ, 0x3 ;  /* 0x00000003ff007424 */ /* 0x000fe200078e00ff */
[----:B---3--:R-:W2:Y:S04]  /*21b0*/  LDC.64 R8, c[0x0][0x460] ;  /* 0x00011800ff087b82 */ /* 0x008ea80000000a00 */
[----:B------:R-:W-:Y:S01]  /*21c0*/  SEL R0, R0, 0xf, !P1 ;  /* 0x0000000f00007807 */ /* 0x000fe20004800000 */
[----:B----4-:R-:W-:Y:S04]  /*21d0*/  STG.E.U8 desc[UR36][R10.64+0xbb], R3 ;  /* 0x0000bb030a007986 */ /* 0x010fe8000c101124 */
        /* <DEDUP_REMOVED lines=83> */
[----:B------:R1:W-:Y:S01]  /*2710*/  STG.E desc[UR36][R8.64+0xc8], R3 ;  /* 0x0000c80308007986 */ /* 0x0003e2000c101924 */
[----:B------:R-:W-:-:S13]  /*2720*/  ISETP.NE.AND P0, PT, R24, UR6, PT ;  /* 0x0000000618007c0c */ /* 0x000fda000bf05270 */
[----:B------:R-:W-:-:S05]  /*2730*/  @!P0 IMAD.MOV R10, RZ, RZ, R7 ;  /* 0x000000ffff0a8224 */ /* 0x000fca00078e0207 */
[----:B------:R-:W-:Y:S01]  /*2740*/  IADD3 R0, PT, PT, R10, 0x1, RZ ;  /* 0x000000010a007810 */ /* 0x000fe20007ffe0ff */
[----:B------:R-:W-:Y:S02]  /*2750*/  @!P1 IMAD.MOV R0, RZ, RZ, R10 ;  /* 0x000000ffff009224 */ /* 0x000fe400078e020a */
[----:B------:R-:W-:Y:S02]  /*2760*/  IMAD.MOV.U32 R10, RZ, RZ, 0x1 ;  /* 0x00000001ff0a7424 */ /* 0x000fe400078e00ff */
[----:B------:R-:W-:Y:S01]  /*2770*/  IMAD.IADD R7, R3, 0x1, R0 ;  /* 0x0000000103077824 */ /* 0x000fe200078e0200 */
[----:B------:R1:W-:Y:S04]  /*2780*/  STG.E desc[UR36][R8.64+0xcc], R0 ;  /* 0x0000cc0008007986 */ /* 0x0003e8000c101924 */
[----:B------:R1:W-:Y:S04]  /*2790*/  STG.E desc[UR36][R8.64+0x70], R7 ;  /* 0x0000700708007986 */ /* 0x0003e8000c101924 */
[----:B------:R1:W-:Y:S04]  /*27a0*/  STG.E desc[UR36][R8.64+0xc4], R7 ;  /* 0x0000c40708007986 */ /* 0x0003e8000c101924 */
[----:B0-----:R1:W-:Y:S02]  /*27b0*/  STG.E.U8 desc[UR36][R4.64], R10 ;  /* 0x0000000a04007986 */ /* 0x0013e4000c101124 */
.L_x_7:
[----:B------:R-:W-:Y:S05]  /*27c0*/  BSYNC.RECONVERGENT B6 ;  /* 0x0000000000067941 */ /* 0x000fea0003800200 */
.L_x_6:
[----:B-1----:R-:W-:Y:S01]  /*27d0*/  PRMT R0, R2, 0x9910, RZ ;  /* 0x0000991002007816 */ /* 0x002fe200000000ff */
[----:B------:R-:W-:Y:S03]  /*27e0*/  BSSY.RECONVERGENT B6, `(.L_x_11) ;  /* 0x000011c000067945 */ /* 0x000fe60003800200 */
[----:B------:R-:W-:-:S04]  /*27f0*/  ISETP.NE.AND P0, PT, R0, 0x52, PT ;  /* 0x000000520000780c */ /* 0x000fc80003f05270 */
[----:B------:R-:W-:-:S04]  /*2800*/  ISETP.EQ.OR P0, PT, R18, 0x2, !P0 ;  /* 0x000000021200780c */ /* 0x000fc80004702670 */
[----:B------:R-:W-:-:S13]  /*2810*/  ISETP.NE.OR P0, PT, R16, 0x2, P0 ;  /* 0x000000021000780c */ /* 0x000fda0000705670 */
[----:B------:R-:W-:Y:S05]  /*2820*/  @P0 BRA `(.L_x_12) ;  /* 0x00000010005c0947 */ /* 0x000fea0003800000 */
[----:B------:R0:W5:Y:S01]  /*2830*/  LDL R19, [R17+0x4] ;  /* 0x0000040011137983 */ /* 0x0001620000100800 */
[----:B------:R-:W-:Y:S01]  /*2840*/  MOV R0, 0x168 ;  /* 0x0000016800007802 */ /* 0x000fe20000000f00 */
[----:B------:R-:W-:Y:S02]  /*2850*/  HFMA2 R5, -RZ, RZ, 0, 0 ;  /* 0x00000000ff057431 */ /* 0x000fe400000001ff */
[----:B------:R-:W-:Y:S01]  /*2860*/  IMAD.MOV.U32 R4, RZ, RZ, 0x48 ;  /* 0x00000048ff047424 */ /* 0x000fe200078e00ff */
[----:B------:R0:W1:Y:S01]  /*2870*/  LDC.64 R6, c[0x4][R0] ;  /* 0x0100000000067b82 */ /* 0x0000620000000a00 */
[----:B------:R-:W-:Y:S02]  /*2880*/  IMAD.MOV.U32 R18, RZ, RZ, RZ ;  /* 0x000000ffff127224 */ /* 0x000fe400078e00ff */
[----:B------:R-:W-:-:S07]  /*2890*/  IMAD.MOV.U32 R23, RZ, RZ, RZ ;  /* 0x000000ffff177224 */ /* 0x000fce00078e00ff */
[----:B------:R-:W-:-:S07]  /*28a0*/  LEPC R20, `(.L_x_13) ;  /* 0x000000001014794e */ /* 0x000fce0000000000 */
[----:B01---5:R-:W-:Y:S05]  /*28b0*/  CALL.ABS.NOINC R6 ;  /* 0x0000000006007343 */ /* 0x023fea0003c00000 */
.L_x_13:
[----:B------:R-:W-:Y:S01]  /*28c0*/  BSSY.RECONVERGENT B0, `(.L_x_14) ;  /* 0x000000b000007945 */ /* 0x000fe20003800200 */
.L_x_15:
[----:B0-----:R-:W-:-:S06]  /*28d0*/  IMAD.IADD R3, R1, 0x1, R18 ;  /* 0x0000000101037824 */ /* 0x001fcc00078e0212 */
[----:B------:R-:W2:Y:S01]  /*28e0*/  LDL.U8 R3, [R3+0xc] ;  /* 0x00000c0003037983 */ /* 0x000ea20000100000 */
[----:B------:R-:W-:-:S05]  /*28f0*/  IADD3 R6, P0, PT, R4, R18, RZ ;  /* 0x0000001204067210 */ /* 0x000fca0007f1e0ff */
[----:B------:R-:W-:Y:S01]  /*2900*/  IMAD.X R7, R5, 0x1, R23, P0 ;  /* 0x0000000105077824 */ /* 0x000fe200000e0617 */
[C---:B------:R-:W-:Y:S02]  /*2910*/  ISETP.GE.U32.AND P0, PT, R18.reuse, 0x47, PT ;  /* 0x000000471200780c */ /* 0x040fe40003f06070 */
[----:B------:R-:W-:Y:S02]  /*2920*/  IADD3 R18, P1, PT, R18, 0x1, RZ ;  /* 0x0000000112127810 */ /* 0x000fe40007f3e0ff */
[----:B------:R-:W-:Y:S02]  /*2930*/  ISETP.GE.U32.AND.EX P0, PT, R23, RZ, PT, P0 ;  /* 0x000000ff1700720c */ /* 0x000fe40003f06100 */
[----:B------:R-:W-:Y:S01]  /*2940*/  IADD3.X R23, PT, PT, RZ, R23, RZ, P1, !PT ;  /* 0x00000017ff177210 */ /* 0x000fe20000ffe4ff */
[----:B--2---:R0:W-:Y:S10]  /*2950*/  ST.E.U8 desc[UR36][R6.64], R3 ;  /* 0x0000000306007985 */ /* 0x0041f4000c101124 */
[----:B------:R-:W-:Y:S05]  /*2960*/  @!P0 BRA `(.L_x_15) ;  /* 0xfffffffc00d88947 */ /* 0x000fea000383ffff */
[----:B------:R-:W-:Y:S05]  /*2970*/  BSYNC.RECONVERGENT B0 ;  /* 0x0000000000007941 */ /* 0x000fea0003800200 */
.L_x_14:
[----:B------:R-:W0:Y:S01]  /*2980*/  LDCU UR4, c[0x0][0x380] ;  /* 0x00007000ff0477ac */ /* 0x000e220008000800 */
[----:B------:R-:W1:Y:S01]  /*2990*/  LDC.64 R10, c[0x0][0x460] ;  /* 0x00011800ff0a7b82 */ /* 0x000e620000000a00 */
[----:B------:R-:W2:Y:S01]  /*29a0*/  S2R R0, SR_LANEID ;  /* 0x0000000000007919 */ /* 0x000ea20000000000 */
[----:B------:R-:W-:Y:S01]  /*29b0*/  ISETP.GE.U32.AND P1, PT, R19, 0x11, PT ;  /* 0x000000111300780c */ /* 0x000fe20003f26070 */
[----:B------:R-:W-:Y:S01]  /*29c0*/  IMAD.MOV.U32 R14, RZ, RZ, 0x52 ;  /* 0x00000052ff0e7424 */ /* 0x000fe200078e00ff */
[----:B------:R-:W3:Y:S01]  /*29d0*/  LDCU.128 UR8, c[0x0][0x400] ;  /* 0x00008000ff0877ac */ /* 0x000ee20008000c00 */
[----:B0-----:R-:W-:-:S04]  /*29e0*/  IMAD.U32 R6, RZ, RZ, UR4 ;  /* 0x00000004ff067e24 */ /* 0x001fc8000f8e00ff */
[----:B------:R-:W-:-:S05]  /*29f0*/  IMAD.WIDE R8, R6, 0x4, R4 ;  /* 0x0000000406087825 */ /* 0x000fca00078e0204 */
[----:B------:R-:W-:Y:S04]  /*2a00*/  ST.E desc[UR36][R8.64], R19 ;  /* 0x0000001308007985 */ /* 0x000fe8000c101924 */
[----:B------:R0:W-:Y:S04]  /*2a10*/  ST.E desc[UR36][R8.64+0x4], RZ ;  /* 0x000004ff08007985 */ /* 0x0001e8000c101924 */
[----:B------:R-:W1:Y:S04]  /*2a20*/  LD.E.U8 R3, desc[UR36][R4.64] ;  /* 0x0000002404037980 */ /* 0x000e68000c101100 */
[----:B-1----:R1:W-:Y:S04]  /*2a30*/  STG.E.U8 desc[UR36][R10.64+0xdc], R3 ;  /* 0x0000dc030a007986 */ /* 0x0023e8000c101124 */
[----:B------:R-:W4:Y:S04]  /*2a40*/  LD.E.U8 R7, desc[UR36][R4.64+0x1] ;  /* 0x0000012404077980 */ /* 0x000f28000c101100 */
[----:B----4-:R4:W-:Y:S04]  /*2a50*/  STG.E.U8 desc[UR36][R10.64+0xdd], R7 ;  /* 0x0000dd070a007986 */ /* 0x0109e8000c101124 */
        /* <DEDUP_REMOVED lines=8> */
[----:B-1----:R-:W4:Y:S04]  /*2ae0*/  LD.E.U8 R3, desc[UR36][R4.64+0x6] ;  /* 0x0000062404037980 */ /* 0x002f28000c101100 */
[----:B----4-:R1:W-:Y:S04]  /*2af0*/  STG.E.U8 desc[UR36][R10.64+0xe2], R3 ;  /* 0x0000e2030a007986 */ /* 0x0103e8000c101124 */
[----:B------:R-:W4:Y:S04]  /*2b00*/  LD.E.U8 R7, desc[UR36][R4.64+0x7] ;  /* 0x0000072404077980 */ /* 0x000f28000c101100 */
[----:B----4-:R4:W-:Y:S04]  /*2b10*/  STG.E.U8 desc[UR36][R10.64+0xe3], R7 ;  /* 0x0000e3070a007986 */ /* 0x0109e8000c101124 */
[----:B-----5:R-:W5:Y:S04]  /*2b20*/  LD.E.U8 R13, desc[UR36][R4.64+0x8] ;  /* 0x00000824040d7980 */ /* 0x020f68000c101100 */
[----:B-----5:R5:W-:Y:S04]  /*2b30*/  STG.E.U8 desc[UR36][R10.64+0xe4], R13 ;  /* 0x0000e40d0a007986 */ /* 0x020be8000c101124 */
[----:B---3--:R-:W3:Y:S04]  /*2b40*/  LD.E.U8 R15, desc[UR36][R4.64+0x9] ;  /* 0x00000924040f7980 */ /* 0x008ee8000c101100 */
[----:B---3--:R3:W-:Y:S04]  /*2b50*/  STG.E.U8 desc[UR36][R10.64+0xe5], R15 ;  /* 0x0000e50f0a007986 */ /* 0x0087e8000c101124 */
[----:B--2---:R-:W2:Y:S04]  /*2b60*/  LD.E.U8 R21, desc[UR36][R4.64+0xa] ;  /* 0x00000a2404157980 */ /* 0x004ea8000c101100 */
        /* <DEDUP_REMOVED lines=100> */
[----:B----4-:R-:W-:Y:S04]  /*31b0*/  STG.E.U8 desc[UR36][R10.64+0x118], R3 ;  /* 0x000118030a007986 */ /* 0x010fe8000c101124 */
[----:B------:R-:W4:Y:S04]  /*31c0*/  LD.E.U8 R7, desc[UR36][R4.64+0x3d] ;  /* 0x00003d2404077980 */ /* 0x000f28000c101100 */
[----:B----4-:R1:W-:Y:S04]  /*31d0*/  STG.E.U8 desc[UR36][R10.64+0x119], R7 ;  /* 0x000119070a007986 */ /* 0x0103e8000c101124 */
[----:B-----5:R-:W4:Y:S04]  /*31e0*/  LD.E.U8 R13, desc[UR36][R4.64+0x3e] ;  /* 0x00003e24040d7980 */ /* 0x020f28000c101100 */
[----:B----4-:R-:W-:Y:S04]  /*31f0*/  STG.E.U8 desc[UR36][R10.64+0x11a], R13 ;  /* 0x00011a0d0a007986 */ /* 0x010fe8000c101124 */
[----:B---3--:R-:W3:Y:S04]  /*3200*/  LD.E.U8 R15, desc[UR36][R4.64+0x3f] ;  /* 0x00003f24040f7980 */ /* 0x008ee8000c101100 */
[----:B---3--:R3:W-:Y:S04]  /*3210*/  STG.E.U8 desc[UR36][R10.64+0x11b], R15 ;  /* 0x00011b0f0a007986 */ /* 0x0087e8000c101124 */
[----:B--2---:R-:W2:Y:S04]  /*3220*/  LD.E.U8 R21, desc[UR36][R4.64+0x40] ;  /* 0x0000402404157980 */ /* 0x004ea8000c101100 */
[----:B--2---:R2:W-:Y:S04]  /*3230*/  STG.E.U8 desc[UR36][R10.64+0x11c], R21 ;  /* 0x00011c150a007986 */ /* 0x0045e8000c101124 */
[----:B0-----:R-:W4:Y:S04]  /*3240*/  LD.E.U8 R9, desc[UR36][R4.64+0x41] ;  /* 0x0000412404097980 */ /* 0x001f28000c101100 */
[----:B----4-:R-:W-:Y:S04]  /*3250*/  STG.E.U8 desc[UR36][R10.64+0x11d], R9 ;  /* 0x00011d090a007986 */ /* 0x010fe8000c101124 */
[----:B------:R-:W4:Y:S04]  /*3260*/  LD.E.U8 R23, desc[UR36][R4.64+0x42] ;  /* 0x0000422404177980 */ /* 0x000f28000c101100 */
[----:B----4-:R0:W-:Y:S04]  /*3270*/  STG.E.U8 desc[UR36][R10.64+0x11e], R23 ;  /* 0x00011e170a007986 */ /* 0x0101e8000c101124 */
[----:B-1----:R-:W4:Y:S04]  /*3280*/  LD.E.U8 R7, desc[UR36][R4.64+0x43] ;  /* 0x0000432404077980 */ /* 0x002f28000c101100 */
[----:B----4-:R-:W-:Y:S04]  /*3290*/  STG.E.U8 desc[UR36][R10.64+0x11f], R7 ;  /* 0x00011f070a007986 */ /* 0x010fe8000c101124 */
[----:B------:R-:W4:Y:S04]  /*32a0*/  LD.E.U8 R25, desc[UR36][R4.64+0x44] ;  /* 0x0000442404197980 */ /* 0x000f28000c101100 */
[----:B----4-:R-:W-:Y:S04]  /*32b0*/  STG.E.U8 desc[UR36][R10.64+0x120], R25 ;  /* 0x000120190a007986 */ /* 0x010fe8000c101124 */
[----:B---3--:R-:W3:Y:S04]  /*32c0*/  LD.E.U8 R15, desc[UR36][R4.64+0x45] ;  /* 0x00004524040f7980 */ /* 0x008ee8000c101100 */
[----:B---3--:R1:W-:Y:S04]  /*32d0*/  STG.E.U8 desc[UR36][R10.64+0x121], R15 ;  /* 0x0001210f0a007986 */ /* 0x0083e8000c101124 */
[----:B--2---:R-:W2:Y:S01]  /*32e0*/  LD.E.U8 R21, desc[UR36][R4.64+0x46] ;  /* 0x0000462404157980 */ /* 0x004ea2000c101100 */
[----:B------:R-:W3:Y:S01]  /*32f0*/  LDC.64 R12, c[0x0][0x458] ;  /* 0x00011600ff0c7b82 */ /* 0x000ee20000000a00 */
[----:B------:R-:W-:-:S02]  /*3300*/  VOTEU.ANY UR4, UPT, PT ;  /* 0x0000000000047886 */ /* 0x000fc400038e0100 */
[----:B------:R-:W-:Y:S02]  /*3310*/  UFLO.U32 UR5, UR4 ;  /* 0x00000004000572bd */ /* 0x000fe400080e0000 */
[----:B0-----:R-:W3:Y:S01]  /*3320*/  POPC R23, UR4 ;  /* 0x0000000400177d09 */ /* 0x001ee20008000000 */
[----:B------:R-:W0:Y:S02]  /*3330*/  LDCU UR4, c[0x0][0x3dc] ;  /* 0x00007b80ff0477ac */ /* 0x000e240008000800 */
[----:B------:R-:W4:Y:S01]  /*3340*/  LDC.64 R8, c[0x0][0x460] ;  /* 0x00011800ff087b82 */ /* 0x000f220000000a00 */
[----:B------:R-:W-:-:S07]  /*3350*/  ISETP.EQ.U32.AND P0, PT, R0, UR5, PT ;  /* 0x0000000500007c0c */ /* 0x000fce000bf02070 */
[----:B-1----:R-:W4:Y:S01]  /*3360*/  LDC R15, c[0x0][0x384] ;  /* 0x0000e100ff0f7b82 */ /* 0x002f220000000800 */
[----:B--2---:R-:W-:Y:S04]  /*3370*/  STG.E.U8 desc[UR36][R10.64+0x122], R21 ;  /* 0x000122150a007986 */ /* 0x004fe8000c101124 */
[----:B------:R-:W2:Y:S01]  /*3380*/  LD.E.U8 R3, desc[UR36][R4.64+0x47] ;  /* 0x0000472404037980 */ /* 0x000ea2000c101100 */
[----:B------:R-:W-:-:S05]  /*3390*/  IMAD.MOV.U32 R0, RZ, RZ, 0x3 ;  /* 0x00000003ff007424 */ /* 0x000fca00078e00ff */
[----:B------:R-:W-:Y:S01]  /*33a0*/  SEL R0, R0, 0xf, !P1 ;  /* 0x0000000f00007807 */ /* 0x000fe20004800000 */
[----:B--2---:R1:W-:Y:S04]  /*33b0*/  STG.E.U8 desc[UR36][R10.64+0x123], R3 ;  /* 0x000123030a007986 */ /* 0x0043e8000c101124 */
[----:B---3--:R-:W-:Y:S04]  /*33c0*/  @P0 REDG.E.ADD.STRONG.GPU desc[UR36][R12.64], R23 ;  /* 0x000000170c00098e */ /* 0x008fe8000c12e124 */
[----:B------:R-:W2:Y:S01]  /*33d0*/  LDG.E R7, desc[UR36][R12.64] ;  /* 0x000000240c077981 */ /* 0x000ea2000c1e1900 */
[----:B------:R-:W-:-:S02]  /*33e0*/  ISETP.GE.AND P0, PT, R19, 0x7, PT ;  /* 0x000000071300780c */ /* 0x000fc40003f06270 */
[----:B-1----:R-:W-:Y:S01]  /*33f0*/  PRMT R10, R14, 0x7610, R10 ;  /* 0x000076100e0a7816 */ /* 0x002fe2000000000a */
[----:B----4-:R1:W-:Y:S01]  /*3400*/  STG.E desc[UR36][R8.64+0xd4], R15 ;  /* 0x0000d40f08007986 */ /* 0x0103e2000c101924 */
[----:B------:R-:W-:-:S03]  /*3410*/  SEL R0, R0, 0x1, P0 ;  /* 0x0000000100007807 */ /* 0x000fc60000000000 */
[----:B------:R3:W-:Y:S02]  /*3420*/  STG.E.U8 desc[UR36][R8.64+0x124], R10 ;  /* 0x0001240a08007986 */ /* 0x0007e4000c101124 */
[----:B0-----:R-:W-:Y:S01]  /*3430*/  VIADD R3, R0, UR4 ;  /* 0x0000000400037c36 */ /* 0x001fe20008000000 */
[----:B------:R-:W0:Y:S04]  /*3440*/  LDCU.64 UR4, c[0x0][0x3f8] ;  /* 0x00007f00ff0477ac */ /* 0x000e280008000a00 */
[----:B------:R-:W-:Y:S04]  /*3450*/  STG.E desc[UR36][R8.64+0x128], R3 ;  /* 0x0001280308007986 */ /* 0x000fe8000c101924 */
[----:B--2---:R2:W-:Y:S04]  /*3460*/  STG.E desc[UR36][R8.64+0xd0], R7 ;  /* 0x0000d00708007986 */ /* 0x0045e8000c101924 */
[----:B------:R-:W0:Y:S04]  /*3470*/  LD.E R25, desc[UR36][R4.64+0x4] ;  /* 0x0000042404197980 */ /* 0x000e28000c101900 */
[----:B------:R-:W4:Y:S04]  /*3480*/  LD.E R24, desc[UR36][R4.64] ;  /* 0x0000002404187980 */ /* 0x000f28000c101900 */
[----:B------:R-:W5:Y:S04]  /*3490*/  LD.E R26, desc[UR36][R4.64+0x8] ;  /* 0x00000824041a7980 */ /* 0x000f68000c101900 */
[----:B------:R-:W5:Y:S04]  /*34a0*/  LD.E R27, desc[UR36][R4.64+0xc] ;  /* 0x00000c24041b7980 */ /* 0x000f68000c101900 */
[----:B------:R-:W5:Y:S04]  /*34b0*/  LD.E R22, desc[UR36][R4.64+0x10] ;  /* 0x0000102404167980 */ /* 0x000f68000c101900 */
[----:B------:R-:W5:Y:S04]  /*34c0*/  LD.E R21, desc[UR36][R4.64+0x14] ;  /* 0x0000142404157980 */ /* 0x000f68000c101900 */
[----:B------:R-:W5:Y:S04]  /*34d0*/  LD.E R20, desc[UR36][R4.64+0x18] ;  /* 0x0000182404147980 */ /* 0x000f68000c101900 */
[----:B------:R-:W5:Y:S04]  /*34e0*/  LD.E R19, desc[UR36][R4.64+0x1c] ;  /* 0x00001c2404137980 */ /* 0x000f68000c101900 */
[----:B------:R-:W5:Y:S04]  /*34f0*/  LD.E R18, desc[UR36][R4.64+0x20] ;  /* 0x0000202404127980 */ /* 0x000f68000c101900 */
[----:B-1----:R-:W5:Y:S04]  /*3500*/  LD.E R15, desc[UR36][R4.64+0x24] ;  /* 0x00002424040f7980 */ /* 0x002f68000c101900 */
[----:B------:R-:W5:Y:S04]  /*3510*/  LD.E R14, desc[UR36][R4.64+0x28] ;  /* 0x00002824040e7980 */ /* 0x000f68000c101900 */
[----:B------:R-:W5:Y:S04]  /*3520*/  LD.E R13, desc[UR36][R4.64+0x2c] ;  /* 0x00002c24040d7980 */ /* 0x000f68000c101900 */
[----:B------:R-:W5:Y:S04]  /*3530*/  LD.E R12, desc[UR36][R4.64+0x30] ;  /* 0x00003024040c7980 */ /* 0x000f68000c101900 */
[----:B------:R-:W5:Y:S04]  /*3540*/  LD.E R11, desc[UR36][R4.64+0x34] ;  /* 0x00003424040b7980 */ /* 0x000f68000c101900 */
[----:B---3--:R-:W3:Y:S04]  /*3550*/  LD.E R10, desc[UR36][R4.64+0x38] ;  /* 0x00003824040a7980 */ /* 0x008ee8000c101900 */
[----:B--2---:R-:W2:Y:S04]  /*3560*/  LD.E R7, desc[UR36][R4.64+0x3c] ;  /* 0x00003c2404077980 */ /* 0x004ea8000c101900 */
[----:B------:R-:W2:Y:S04]  /*3570*/  LD.E R0, desc[UR36][R4.64+0x40] ;  /* 0x0000402404007980 */ /* 0x000ea8000c101900 */
[----:B------:R1:W2:Y:S04]  /*3580*/  LD.E R23, desc[UR36][R4.64+0x44] ;  /* 0x0000442404177980 */ /* 0x0002a8000c101900 */
[----:B------:R0:W-:Y:S02]  /*3590*/  STG.E desc[UR36][R8.64+0x130], R3 ;  /* 0x0001300308007986 */ /* 0x0001e4000c101924 */
[----:B0-----:R-:W-:Y:S01]  /*35a0*/  ISETP.NE.AND P2, PT, R25, UR5, PT ;  /* 0x0000000519007c0c */ /* 0x001fe2000bf45270 */
[----:B------:R-:W-:Y:S01]  /*35b0*/  HFMA2 R25, -RZ, RZ, 0, 1.1920928955078125e-07 ;  /* 0x00000002ff197431 */ /* 0x000fe200000001ff */
[----:B----4-:R-:W-:Y:S01]  /*35c0*/  ISETP.NE.AND P1, PT, R24, UR4, PT ;  /* 0x0000000418007c0c */ /* 0x010fe2000bf25270 */
[----:B------:R-:W0:Y:S01]  /*35d0*/  LDCU.128 UR4, c[0x0][0x410] ;  /* 0x00008200ff0477ac */ /* 0x000e220008000c00 */
[----:B------:R-:W-:-:S02]  /*35e0*/  SEL R24, RZ, 0x1, !P2 ;  /* 0x00000001ff187807 */ /* 0x000fc40005000000 */
[----:B-----5:R-:W-:-:S07]  /*35f0*/  ISETP.NE.AND P0, PT, R26, UR8, PT ;  /* 0x000000081a007c0c */ /* 0x020fce000bf05270 */
[----:B------:R-:W-:Y:S02]  /*3600*/  @!P2 IMAD.MOV R25, RZ, RZ, 0x1 ;  /* 0x00000001ff19a424 */ /* 0x000fe400078e02ff */
[----:B------:R-:W-:Y:S01]  /*3610*/  @!P1 IMAD.MOV R25, RZ, RZ, R24 ;  /* 0x000000ffff199224 */ /* 0x000fe200078e0218 */
[----:B------:R-:W-:-:S03]  /*3620*/  ISETP.NE.AND P1, PT, R27, UR9, PT ;  /* 0x000000091b007c0c */ /* 0x000fc6000bf25270 */
[----:B-1----:R-:W-:Y:S02]  /*3630*/  VIADD R4, R25, 0x1 ;  /* 0x0000000119047836 */ /* 0x002fe40000000000 */
[----:B------:R-:W-:Y:S01]  /*3640*/  @!P0 IMAD.MOV R4, RZ, RZ, R25 ;  /* 0x000000ffff048224 */ /* 0x000fe200078e0219 */
[----:B------:R-:W-:-:S04]  /*3650*/  ISETP.NE.AND P0, PT, R22, UR10, PT ;  /* 0x0000000a16007c0c */ /* 0x000fc8000bf05270 */
[----:B------:R-:W-:-:S03]  /*3660*/  IADD3 R5, PT, PT, R4, 0x1, RZ ;  /* 0x0000000104057810 */ /* 0x000fc60007ffe0ff */
[----:B------:R-:W-:Y:S01]  /*3670*/  @!P1 IMAD.MOV R5, RZ, RZ, R4 ;  /* 0x000000ffff059224 */ /* 0x000fe200078e0204 */
[----:B------:R-:W-:Y:S01]  /*3680*/  ISETP.NE.AND P1, PT, R21, UR11, PT ;  /* 0x0000000b15007c0c */ /* 0x000fe2000bf25270 */
[----:B------:R-:W1:Y:S02]  /*3690*/  LDCU.128 UR8, c[0x0][0x420] ;  /* 0x00008400ff0877ac */ /* 0x000e640008000c00 */
[----:B------:R-:W-:Y:S02]  /*36a0*/  VIADD R4, R5, 0x1 ;  /* 0x0000000105047836 */ /* 0x000fe40000000000 */
[----:B------:R-:W-:Y:S01]  /*36b0*/  @!P0 IMAD.MOV R4, RZ, RZ, R5 ;  /* 0x000000ffff048224 */ /* 0x000fe200078e0205 */
[----:B0-----:R-:W-:-:S03]  /*36c0*/  ISETP.NE.AND P0, PT, R20, UR4, PT ;  /* 0x0000000414007c0c */ /* 0x001fc6000bf05270 */
[----:B------:R-:W-:-:S04]  /*36d0*/  VIADD R5, R4, 0x1 ;  /* 0x0000000104057836 */ /* 0x000fc80000000000 */
[----:B------:R-:W-:Y:S02]  /*36e0*/  @!P1 IADD3 R5, PT, PT, R4, RZ, RZ ;  /* 0x000000ff04059210 */ /* 0x000fe40007ffe0ff */
[----:B------:R-:W-:-:S03]  /*36f0*/  ISETP.NE.AND P1, PT, R19, UR5, PT ;  /* 0x0000000513007c0c */ /* 0x000fc6000bf25270 */
[----:B------:R-:W-:Y:S02]  /*3700*/  VIADD R4, R5, 0x1 ;  /* 0x0000000105047836 */ /* 0x000fe40000000000 */
[----:B------:R-:W-:Y:S01]  /*3710*/  @!P0 IMAD.MOV R4, RZ, RZ, R5 ;  /* 0x000000ffff048224 */ /* 0x000fe200078e0205 */
[----:B------:R-:W-:-:S03]  /*3720*/  ISETP.NE.AND P0, PT, R18, UR6, PT ;  /* 0x0000000612007c0c */ /* 0x000fc6000bf05270 */
[----:B------:R-:W-:-:S04]  /*3730*/  VIADD R5, R4, 0x1 ;  /* 0x0000000104057836 */ /* 0x000fc80000000000 */
[----:B------:R-:W-:Y:S01]  /*3740*/  @!P1 IMAD.MOV R5, RZ, RZ, R4 ;  /* 0x000000ffff059224 */ /* 0x000fe200078e0204 */
[----:B------:R-:W-:Y:S01]  /*3750*/  ISETP.NE.AND P1, PT, R15, UR7, PT ;  /* 0x000000070f007c0c */ /* 0x000fe2000bf25270 */
[----:B------:R-:W3:Y:S03]  /*3760*/  LDCU.128 UR4, c[0x0][0x430] ;  /* 0x00008600ff0477ac */ /* 0x000ee60008000c00 */
[----:B------:R-:W-:Y:S01]  /*3770*/  IADD3 R4, PT, PT, R5, 0x1, RZ ;  /* 0x0000000105047810 */ /* 0x000fe20007ffe0ff */
[----:B------:R-:W-:Y:S01]  /*3780*/  @!P0 IMAD.MOV R4, RZ, RZ, R5 ;  /* 0x000000ffff048224 */ /* 0x000fe200078e0205 */
[----:B-1----:R-:W-:-:S03]  /*3790*/  ISETP.NE.AND P0, PT, R14, UR8, PT ;  /* 0x000000080e007c0c */ /* 0x002fc6000bf05270 */
[----:B------:R-:W-:-:S04]  /*37a0*/  VIADD R5, R4, 0x1 ;  /* 0x0000000104057836 */ /* 0x000fc80000000000 */
[----:B------:R-:W-:Y:S01]  /*37b0*/  @!P1 IMAD.MOV R5, RZ, RZ, R4 ;  /* 0x000000ffff059224 */ /* 0x000fe200078e0204 */
[----:B------:R-:W-:-:S03]  /*37c0*/  ISETP.NE.AND P1, PT, R13, UR9, PT ;  /* 0x000000090d007c0c */ /* 0x000fc6000bf25270 */
[C---:B------:R-:W-:Y:S02]  /*37d0*/  VIADD R4, R5.reuse, 0x1 ;  /* 0x0000000105047836 */ /* 0x040fe40000000000 */
[----:B------:R-:W-:Y:S02]  /*37e0*/  @!P0 IADD3 R4, PT, PT, R5, RZ, RZ ;  /* 0x000000ff05048210 */ /* 0x000fe40007ffe0ff */
[----:B------:R-:W-:-:S03]  /*37f0*/  ISETP.NE.AND P0, PT, R12, UR10, PT ;  /* 0x0000000a0c007c0c */ /* 0x000fc6000bf05270 */
[----:B------:R-:W-:-:S03]  /*3800*/  VIADD R5, R4, 0x1 ;  /* 0x0000000104057836 */ /* 0x000fc60000000000 */
[----:B------:R-:W-:Y:S01]  /*3810*/  @!P1 IMAD.MOV R5, RZ, RZ, R4 ;  /* 0x000000ffff059224 */ /* 0x000fe200078e0204 */
[----:B------:R-:W-:-:S03]  /*3820*/  ISETP.NE.AND P1, PT, R11, UR11, PT ;  /* 0x0000000b0b007c0c */ /* 0x000fc6000bf25270 */
[----:B------:R-:W-:-:S03]  /*3830*/  VIADD R4, R5, 0x1 ;  /* 0x0000000105047836 */ /* 0x000fc60000000000 */
[----:B------:R-:W-:Y:S01]  /*3840*/  @!P0 IMAD.MOV R4, RZ, RZ, R5 ;  /* 0x000000ffff048224 */ /* 0x000fe200078e0205 */
[----:B---3--:R-:W-:Y:S01]  /*3850*/  ISETP.NE.AND P0, PT, R10, UR4, PT ;  /* 0x000000040a007c0c */ /* 0x008fe2000bf05270 */
[----:B------:R-:W-:-:S03]  /*3860*/  HFMA2 R10, -RZ, RZ, 0, 5.9604644775390625e-08 ;  /* 0x00000001ff0a7431 */ /* 0x000fc600000001ff */
[----:B------:R-:W-:Y:S02]  /*3870*/  IADD3 R5, PT, PT, R4, 0x1, RZ ;  /* 0x0000000104057810 */ /* 0x000fe40007ffe0ff */
[----:B------:R-:W-:Y:S01]  /*3880*/  @!P1 IMAD.MOV R5, RZ, RZ, R4 ;  /* 0x000000ffff059224 */ /* 0x000fe200078e0204 */
[----:B--2---:R-:W-:-:S03]  /*3890*/  ISETP.NE.AND P1, PT, R7, UR5, PT ;  /* 0x0000000507007c0c */ /* 0x004fc6000bf25270 */
[----:B------:R-:W-:-:S03]  /*38a0*/  VIADD R4, R5, 0x1 ;  /* 0x0000000105047836 */ /* 0x000fc60000000000 */
[----:B------:R-:W-:Y:S01]  /*38b0*/  @!P0 IMAD.MOV R4, RZ, RZ, R5 ;  /* 0x000000ffff048224 */ /* 0x000fe200078e0205 */
[----:B------:R-:W-:-:S03]  /*38c0*/  ISETP.NE.AND P0, PT, R0, UR6, PT ;  /* 0x0000000600007c0c */ /* 0x000fc6000bf05270 */
[----:B------:R-:W-:-:S03]  /*38d0*/  VIADD R0, R4, 0x1 ;  /* 0x0000000104007836 */ /* 0x000fc60000000000 */
[----:B------:R-:W-:Y:S02]  /*38e0*/  @!P1 IADD3 R0, PT, PT, R4, RZ, RZ ;  /* 0x000000ff04009210 */ /* 0x000fe40007ffe0ff */
[----:B------:R-:W0:Y:S01]  /*38f0*/  LDC.64 R4, c[0x0][0x478] ;  /* 0x00011e00ff047b82 */ /* 0x000e220000000a00 */
[----:B------:R-:W-:Y:S02]  /*3900*/  ISETP.NE.AND P1, PT, R23, UR7, PT ;  /* 0x0000000717007c0c */ /* 0x000fe4000bf25270 */
[----:B------:R-:W-:Y:S02]  /*3910*/  VIADD R7, R0, 0x1 ;  /* 0x0000000100077836 */ /* 0x000fe40000000000 */
[----:B------:R-:W-:-:S04]  /*3920*/  @!P0 IMAD.MOV R7, RZ, RZ, R0 ;  /* 0x000000ffff078224 */ /* 0x000fc800078e0200 */
[----:B------:R-:W-:-:S05]  /*3930*/  VIADD R0, R7, 0x1 ;  /* 0x0000000107007836 */ /* 0x000fca0000000000 */
[----:B------:R-:W-:-:S04]  /*3940*/  @!P1 IMAD.MOV R0, RZ, RZ, R7 ;  /* 0x000000ffff009224 */ /* 0x000fc800078e0207 */
[----:B------:R-:W-:Y:S01]  /*3950*/  IMAD.IADD R7, R3, 0x1, R0 ;  /* 0x0000000103077824 */ /* 0x000fe200078e0200 */
[----:B------:R1:W-:Y:S04]  /*3960*/  STG.E desc[UR36][R8.64+0x134], R0 ;  /* 0x0001340008007986 */ /* 0x0003e8000c101924 */
[----:B------:R1:W-:Y:S04]  /*3970*/  STG.E desc[UR36][R8.64+0xd8], R7 ;  /* 0x0000d80708007986 */ /* 0x0003e8000c101924 */
[----:B------:R1:W-:Y:S04]  /*3980*/  STG.E desc[UR36][R8.64+0x12c], R7 ;  /* 0x00012c0708007986 */ /* 0x0003e8000c101924 */
[----:B0-----:R1:W-:Y:S02]  /*3990*/  STG.E.U8 desc[UR36][R4.64], R10 ;  /* 0x0000000a04007986 */ /* 0x0013e4000c101124 */
.L_x_12:
[----:B------:R-:W-:Y:S05]  /*39a0*/  BSYNC.RECONVERGENT B6 ;  /* 0x0000000000067941 */ /* 0x000fea0003800200 */
.L_x_11:
[----:B-1----:R-:W-:-:S04]  /*39b0*/  PRMT R0, R2, 0x9910, RZ ;  /* 0x0000991002007816 */ /* 0x002fc800000000ff */
[----:B------:R-:W-:-:S04]  /*39c0*/  ISETP.NE.AND P0, PT, R0, 0x44, PT ;  /* 0x000000440000780c */ /* 0x000fc80003f05270 */
[----:B------:R-:W-:-:S04]  /*39d0*/  ISETP.GT.OR P0, PT, R6, 0xe, !P0 ;  /* 0x0000000e0600780c */ /* 0x000fc80004704670 */
[----:B------:R-:W-:-:S13]  /*39e0*/  ISETP.NE.OR P0, PT, R16, 0x3, P0 ;  /* 0x000000031000780c */ /* 0x000fda0000705670 */
[----:B------:R-:W-:Y:S05]  /*39f0*/  @P0 BRA `(.L_x_16) ;  /* 0x0000001000580947 */ /* 0x000fea0003800000 */
[----:B------:R-:W5:Y:S01]  /*3a00*/  LDL R17, [R17+0xc] ;  /* 0x00000c0011117983 */ /* 0x000f620000100800 */
        /* <DEDUP_REMOVED lines=8> */
.L_x_17:
[----:B------:R-:W-:Y:S01]  /*3a90*/  BSSY.RECONVERGENT B0, `(.L_x_18) ;  /* 0x000000b000007945 */ /* 0x000fe20003800200 */
.L_x_19:
[----:B0-----:R-:W-:-:S06]  /*3aa0*/  IMAD.IADD R3, R1, 0x1, R2 ;  /* 0x0000000101037824 */ /* 0x001fcc00078e0202 */
        /* <DEDUP_REMOVED lines=10> */
.L_x_18:
[----:B0-----:R-:W0:Y:S08]  /*3b50*/  LDC R3, c[0x0][0x380] ;  /* 0x0000e000ff037b82 */ /* 0x001e300000000800 */
[----:B------:R-:W1:Y:S01]  /*3b60*/  LDC.64 R6, c[0x0][0x460] ;  /* 0x00011800ff067b82 */ /* 0x000e620000000a00 */
[----:B------:R-:W2:Y:S01]  /*3b70*/  S2R R0, SR_LANEID ;  /* 0x0000000000007919 */ /* 0x000ea20000000000 */
[----:B------:R-:W-:Y:S01]  /*3b80*/  VOTEU.ANY UR4, UPT, PT ;  /* 0x0000000000047886 */ /* 0x000fe200038e0100 */
[----:B------:R-:W-:Y:S01]  /*3b90*/  ISETP.GE.U32.AND P1, PT, R17, 0x11, PT ;  /* 0x000000111100780c */ /* 0x000fe20003f26070 */
[----:B------:R-:W-:Y:S01]  /*3ba0*/  HFMA2 R10, -RZ, RZ, 0, 4.0531158447265625e-06 ;  /* 0x00000044ff0a7431 */ /* 0x000fe200000001ff */
[----:B------:R-:W3:Y:S01]  /*3bb0*/  LDCU.128 UR8, c[0x0][0x400] ;  /* 0x00008000ff0877ac */ /* 0x000ee20008000c00 */
[----:B0-----:R-:W-:-:S05]  /*3bc0*/  IMAD.WIDE R2, R3, 0x4, R4 ;  /* 0x0000000403027825 */ /* 0x001fca00078e0204 */
        /* <DEDUP_REMOVED lines=125> */
[----:B----4-:R-:W-:Y:S04]  /*43a0*/  STG.E.U8 desc[UR36][R6.64+0x181], R11 ;  /* 0x0001810b06007986 */ /* 0x010fe8000c101124 */
[----:B-----5:R-:W4:Y:S04]  /*43b0*/  LD.E.U8 R13, desc[UR36][R4.64+0x3e] ;  /* 0x00003e24040d7980 */ /* 0x020f28000c101100 */
[----:B----4-:R4:W-:Y:S04]  /*43c0*/  STG.E.U8 desc[UR36][R6.64+0x182], R13 ;  /* 0x0001820d06007986 */ /* 0x0109e8000c101124 */
[----:B---3--:R-:W3:Y:S04]  /*43d0*/  LD.E.U8 R15, desc[UR36][R4.64+0x3f] ;  /* 0x00003f24040f7980 */ /* 0x008ee8000c101100 */
[----:B---3--:R3:W-:Y:S04]  /*43e0*/  STG.E.U8 desc[UR36][R6.64+0x183], R15 ;  /* 0x0001830f06007986 */ /* 0x0087e8000c101124 */
[----:B--2---:R-:W2:Y:S04]  /*43f0*/  LD.E.U8 R19, desc[UR36][R4.64+0x40] ;  /* 0x0000402404137980 */ /* 0x004ea8000c101100 */
[----:B--2---:R2:W-:Y:S04]  /*4400*/  STG.E.U8 desc[UR36][R6.64+0x184], R19 ;  /* 0x0001841306007986 */ /* 0x0045e8000c101124 */
[----:B0-----:R-:W5:Y:S04]  /*4410*/  LD.E.U8 R3, desc[UR36][R4.64+0x41] ;  /* 0x0000412404037980 */ /* 0x001f68000c101100 */
[----:B-----5:R-:W-:Y:S04]  /*4420*/  STG.E.U8 desc[UR36][R6.64+0x185], R3 ;  /* 0x0001850306007986 */ /* 0x020fe8000c101124 */
[----:B-1----:R-:W5:Y:S04]  /*4430*/  LD.E.U8 R9, desc[UR36][R4.64+0x42] ;  /* 0x0000422404097980 */ /* 0x002f68000c101100 */
[----:B-----5:R0:W-:Y:S04]  /*4440*/  STG.E.U8 desc[UR36][R6.64+0x186], R9 ;  /* 0x0001860906007986 */ /* 0x0201e8000c101124 */
[----:B------:R-:W5:Y:S04]  /*4450*/  LD.E.U8 R21, desc[UR36][R4.64+0x43] ;  /* 0x0000432404157980 */ /* 0x000f68000c101100 */
[----:B-----5:R1:W-:Y:S04]  /*4460*/  STG.E.U8 desc[UR36][R6.64+0x187], R21 ;  /* 0x0001871506007986 */ /* 0x0203e8000c101124 */
[----:B----4-:R-:W4:Y:S04]  /*4470*/  LD.E.U8 R13, desc[UR36][R4.64+0x44] ;  /* 0x00004424040d7980 */ /* 0x010f28000c101100 */
[----:B----4-:R-:W-:Y:S04]  /*4480*/  STG.E.U8 desc[UR36][R6.64+0x188], R13 ;  /* 0x0001880d06007986 */ /* 0x010fe8000c101124 */
[----:B---3--:R-:W3:Y:S04]  /*4490*/  LD.E.U8 R15, desc[UR36][R4.64+0x45] ;  /* 0x00004524040f7980 */ /* 0x008ee8000c101100 */
[----:B---3--:R3:W-:Y:S04]  /*44a0*/  STG.E.U8 desc[UR36][R6.64+0x189], R15 ;  /* 0x0001890f06007986 */ /* 0x0087e8000c101124 */
[----:B--2---:R-:W2:Y:S01]  /*44b0*/  LD.E.U8 R19, desc[UR36][R4.64+0x46] ;  /* 0x0000462404137980 */ /* 0x004ea2000c101100 */
[----:B0-----:R-:W0:Y:S01]  /*44c0*/  LDC.64 R8, c[0x0][0x458] ;  /* 0x00011600ff087b82 */ /* 0x001e220000000a00 */
[----:B------:R-:W-:-:S02]  /*44d0*/  UFLO.U32 UR5, UR4 ;  /* 0x00000004000572bd */ /* 0x000fc400080e0000 */
[----:B-1----:R-:W0:Y:S01]  /*44e0*/  POPC R21, UR4 ;  /* 0x0000000400157d09 */ /* 0x002e220008000000 */
[----:B------:R-:W1:Y:S03]  /*44f0*/  LDCU UR4, c[0x0][0x3dc] ;  /* 0x00007b80ff0477ac */ /* 0x000e660008000800 */
[----:B------:R-:W-:Y:S01]  /*4500*/  ISETP.EQ.U32.AND P0, PT, R0, UR5, PT ;  /* 0x0000000500007c0c */ /* 0x000fe2000bf02070 */
[----:B------:R-:W4:Y:S08]  /*4510*/  LDC.64 R2, c[0x0][0x460] ;  /* 0x00011800ff027b82 */ /* 0x000f300000000a00 */
[----:B---3--:R-:W4:Y:S01]  /*4520*/  LDC R15, c[0x0][0x384] ;  /* 0x0000e100ff0f7b82 */ /* 0x008f220000000800 */
[----:B--2---:R-:W-:Y:S04]  /*4530*/  STG.E.U8 desc[UR36][R6.64+0x18a], R19 ;  /* 0x00018a1306007986 */ /* 0x004fe8000c101124 */
[----:B------:R-:W2:Y:S01]  /*4540*/  LD.E.U8 R11, desc[UR36][R4.64+0x47] ;  /* 0x00004724040b7980 */ /* 0x000ea2000c101100 */
[----:B------:R-:W-:-:S05]  /*4550*/  IMAD.MOV.U32 R0, RZ, RZ, 0x3 ;  /* 0x00000003ff007424 */ /* 0x000fca00078e00ff */
[----:B------:R-:W-:Y:S01]  /*4560*/  SEL R0, R0, 0xf, !P1 ;  /* 0x0000000f00007807 */ /* 0x000fe20004800000 */
[----:B--2---:R2:W-:Y:S04]  /*4570*/  STG.E.U8 desc[UR36][R6.64+0x18b], R11 ;  /* 0x00018b0b06007986 */ /* 0x0045e8000c101124 */
[----:B0-----:R0:W-:Y:S04]  /*4580*/  @P0 REDG.E.ADD.STRONG.GPU desc[UR36][R8.64], R21 ;  /* 0x000000150800098e */ /* 0x0011e8000c12e124 */
[----:B------:R-:W3:Y:S01]  /*4590*/  LDG.E R13, desc[UR36][R8.64] ;  /* 0x00000024080d7981 */ /* 0x000ee2000c1e1900 */
[----:B------:R-:W-:-:S02]  /*45a0*/  ISETP.GE.AND P0, PT, R17, 0x7, PT ;  /* 0x000000071100780c */ /* 0x000fc40003f06270 */
[----:B--2---:R-:W-:Y:S01]  /*45b0*/  PRMT R6, R10, 0x7610, R6 ;  /* 0x000076100a067816 */ /* 0x004fe20000000006 */
[----:B----4-:R-:W-:Y:S01]  /*45c0*/  STG.E desc[UR36][R2.64+0x13c], R15 ;  /* 0x00013c0f02007986 */ /* 0x010fe2000c101924 */
[----:B------:R-:W-:-:S03]  /*45d0*/  SEL R0, R0, 0x1, P0 ;  /* 0x0000000100007807 */ /* 0x000fc60000000000 */
[----:B------:R-:W-:Y:S02]  /*45e0*/  STG.E.U8 desc[UR36][R2.64+0x18c], R6 ;  /* 0x00018c0602007986 */ /* 0x000fe4000c101124 */
[----:B-1----:R-:W-:Y:S01]  /*45f0*/  VIADD R7, R0, UR4 ;  /* 0x0000000400077c36 */ /* 0x002fe20008000000 */
[----:B------:R-:W1:Y:S04]  /*4600*/  LDCU.64 UR4, c[0x0][0x3f8] ;  /* 0x00007f00ff0477ac */ /* 0x000e680008000a00 */
[----:B------:R-:W-:Y:S04]  /*4610*/  STG.E desc[UR36][R2.64+0x190], R7 ;  /* 0x0001900702007986 */ /* 0x000fe8000c101924 */
[----:B---3--:R2:W-:Y:S04]  /*4620*/  STG.E desc[UR36][R2.64+0x138], R13 ;  /* 0x0001380d02007986 */ /* 0x0085e8000c101924 */
[----:B------:R-:W1:Y:S04]  /*4630*/  LD.E R17, desc[UR36][R4.64+0x4] ;  /* 0x0000042404117980 */ /* 0x000e68000c101900 */
[----:B------:R-:W3:Y:S04]  /*4640*/  LD.E R16, desc[UR36][R4.64] ;  /* 0x0000002404107980 */ /* 0x000ee8000c101900 */
[----:B------:R-:W4:Y:S04]  /*4650*/  LD.E R18, desc[UR36][R4.64+0x8] ;  /* 0x0000082404127980 */ /* 0x000f28000c101900 */
[----:B------:R-:W5:Y:S04]  /*4660*/  LD.E R19, desc[UR36][R4.64+0xc] ;  /* 0x00000c2404137980 */ /* 0x000f68000c101900 */
[----:B------:R-:W5:Y:S04]  /*4670*/  LD.E R20, desc[UR36][R4.64+0x10] ;  /* 0x0000102404147980 */ /* 0x000f68000c101900 */
[----:B0-----:R-:W5:Y:S04]  /*4680*/  LD.E R21, desc[UR36][R4.64+0x14] ;  /* 0x0000142404157980 */ /* 0x001f68000c101900 */
[----:B------:R-:W5:Y:S04]  /*4690*/  LD.E R22, desc[UR36][R4.64+0x18] ;  /* 0x0000182404167980 */ /* 0x000f68000c101900 */
[----:B------:R-:W5:Y:S04]  /*46a0*/  LD.E R23, desc[UR36][R4.64+0x1c] ;  /* 0x00001c2404177980 */ /* 0x000f68000c101900 */
[----:B------:R-:W5:Y:S04]  /*46b0*/  LD.E R14, desc[UR36][R4.64+0x20] ;  /* 0x00002024040e7980 */ /* 0x000f68000c101900 */
[----:B--2---:R-:W2:Y:S04]  /*46c0*/  LD.E R13, desc[UR36][R4.64+0x24] ;  /* 0x00002424040d7980 */ /* 0x004ea8000c101900 */
[----:B------:R-:W2:Y:S04]  /*46d0*/  LD.E R12, desc[UR36][R4.64+0x28] ;  /* 0x00002824040c7980 */ /* 0x000ea8000c101900 */
[----:B------:R-:W2:Y:S04]  /*46e0*/  LD.E R11, desc[UR36][R4.64+0x2c] ;  /* 0x00002c24040b7980 */ /* 0x000ea8000c101900 */
[----:B------:R-:W2:Y:S04]  /*46f0*/  LD.E R10, desc[UR36][R4.64+0x30] ;  /* 0x00003024040a7980 */ /* 0x000ea8000c101900 */
[----:B------:R-:W2:Y:S04]  /*4700*/  LD.E R9, desc[UR36][R4.64+0x34] ;  /* 0x0000342404097980 */ /* 0x000ea8000c101900 */
[----:B------:R-:W2:Y:S04]  /*4710*/  LD.E R8, desc[UR36][R4.64+0x38] ;  /* 0x0000382404087980 */ /* 0x000ea8000c101900 */
[----:B------:R-:W2:Y:S04]  /*4720*/  LD.E R6, desc[UR36][R4.64+0x3c] ;  /* 0x00003c2404067980 */ /* 0x000ea8000c101900 */
[----:B------:R-:W2:Y:S04]  /*4730*/  LD.E R0, desc[UR36][R4.64+0x40] ;  /* 0x0000402404007980 */ /* 0x000ea8000c101900 */
[----:B------:R0:W2:Y:S04]  /*4740*/  LD.E R15, desc[UR36][R4.64+0x44] ;  /* 0x00004424040f7980 */ /* 0x0000a8000c101900 */
[----:B------:R0:W-:Y:S01]  /*4750*/  STG.E desc[UR36][R2.64+0x198], R7 ;  /* 0x0001980702007986 */ /* 0x0001e2000c101924 */
[----:B-1----:R-:W-:Y:S01]  /*4760*/  ISETP.NE.AND P2, PT, R17, UR5, PT ;  /* 0x0000000511007c0c */ /* 0x002fe2000bf45270 */
[----:B------:R-:W-:Y:S01]  /*4770*/  IMAD.MOV.U32 R17, RZ, RZ, 0x2 ;  /* 0x00000002ff117424 */ /* 0x000fe200078e00ff */
[----:B---3--:R-:W-:Y:S01]  /*4780*/  ISETP.NE.AND P1, PT, R16, UR4, PT ;  /* 0x0000000410007c0c */ /* 0x008fe2000bf25270 */
[----:B------:R-:W1:Y:S01]  /*4790*/  LDCU.128 UR4, c[0x0][0x410] ;  /* 0x00008200ff0477ac */ /* 0x000e620008000c00 */
[----:B------:R-:W-:-:S02]  /*47a0*/  SEL R16, RZ, 0x1, !P2 ;  /* 0x00000001ff107807 */ /* 0x000fc40005000000 */
[----:B----4-:R-:W-:-:S07]  /*47b0*/  ISETP.NE.AND P0, PT, R18, UR8, PT ;  /* 0x0000000812007c0c */ /* 0x010fce000bf05270 */
[----:B------:R-:W-:Y:S02]  /*47c0*/  @!P2 IMAD.MOV R17, RZ, RZ, 0x1 ;  /* 0x00000001ff11a424 */ /* 0x000fe400078e02ff */
[----:B------:R-:W-:Y:S01]  /*47d0*/  @!P1 IMAD.MOV R17, RZ, RZ, R16 ;  /* 0x000000ffff119224 */ /* 0x000fe200078e0210 */
[----:B-----5:R-:W-:-:S04]  /*47e0*/  ISETP.NE.AND P1, PT, R19, UR9, PT ;  /* 0x0000000913007c0c */ /* 0x020fc8000bf25270 */
[----:B0-----:R-:W-:Y:S01]  /*47f0*/  IADD3 R4, PT, PT, R17, 0x1, RZ ;  /* 0x0000000111047810 */ /* 0x001fe20007ffe0ff */
[----:B------:R-:W-:Y:S01]  /*4800*/  @!P0 IMAD.MOV R4, RZ, RZ, R17 ;  /* 0x000000ffff048224 */ /* 0x000fe200078e0211 */
[----:B------:R-:W-:-:S03]  /*4810*/  ISETP.NE.AND P0, PT, R20, UR10, PT ;  /* 0x0000000a14007c0c */ /* 0x000fc6000bf05270 */
[----:B------:R-:W-:-:S04]  /*4820*/  VIADD R5, R4, 0x1 ;  /* 0x0000000104057836 */ /* 0x000fc80000000000 */
[----:B------:R-:W-:Y:S01]  /*4830*/  @!P1 IMAD.MOV R5, RZ, RZ, R4 ;  /* 0x000000ffff059224 */ /* 0x000fe200078e0204 */
[----:B------:R-:W-:Y:S01]  /*4840*/  ISETP.NE.AND P1, PT, R21, UR11, PT ;  /* 0x0000000b15007c0c */ /* 0x000fe2000bf25270 */
[----:B------:R-:W0:Y:S02]  /*4850*/  LDCU.128 UR8, c[0x0][0x420] ;  /* 0x00008400ff0877ac */ /* 0x000e240008000c00 */
        /* <DEDUP_REMOVED lines=11> */
[----:B--2---:R-:W-:Y:S01]  /*4910*/  ISETP.NE.AND P1, PT, R13, UR7, PT ;  /* 0x000000070d007c0c */ /* 0x004fe2000bf25270 */
[----:B------:R-:W1:Y:S02]  /*4920*/  LDCU.128 UR4, c[0x0][0x430] ;  /* 0x00008600ff0477ac */ /* 0x000e640008000c00 */
[----:B------:R-:W-:-:S03]  /*4930*/  VIADD R4, R5, 0x1 ;  /* 0x0000000105047836 */ /* 0x000fc60000000000 */
[----:B------:R-:W-:Y:S01]  /*4940*/  @!P0 IMAD.MOV R4, RZ, RZ, R5 ;  /* 0x000000ffff048224 */ /* 0x000fe200078e0205 */
[----:B0-----:R-:W-:-:S03]  /*4950*/  ISETP.NE.AND P0, PT, R12, UR8, PT ;  /* 0x000000080c007c0c */ /* 0x001fc6000bf05270 */
        /* <DEDUP_REMOVED lines=20> */
[----:B------:R-:W-:Y:S01]  /*4aa0*/  ISETP.NE.AND P1, PT, R15, UR7, PT ;  /* 0x000000070f007c0c */ /* 0x000fe2000bf25270 */
[----:B------:R-:W0:Y:S02]  /*4ab0*/  LDC.64 R4, c[0x0][0x480] ;  /* 0x00012000ff047b82 */ /* 0x000e240000000a00 */
[----:B------:R-:W-:-:S03]  /*4ac0*/  VIADD R6, R0, 0x1 ;  /* 0x0000000100067836 */ /* 0x000fc60000000000 */
[----:B------:R-:W-:-:S05]  /*4ad0*/  @!P0 IMAD.MOV R6, RZ, RZ, R0 ;  /* 0x000000ffff068224 */ /* 0x000fca00078e0200 */
[----:B------:R-:W-:Y:S02]  /*4ae0*/  IADD3 R0, PT, PT, R6, 0x1, RZ ;  /* 0x0000000106007810 */ /* 0x000fe40007ffe0ff */
[----:B------:R-:W-:Y:S02]  /*4af0*/  @!P1 IMAD.MOV R0, RZ, RZ, R6 ;  /* 0x000000ffff009224 */ /* 0x000fe400078e0206 */
[----:B------:R-:W-:Y:S02]  /*4b00*/  IMAD.MOV.U32 R6, RZ, RZ, 0x1 ;  /* 0x00000001ff067424 */ /* 0x000fe400078e00ff */
[----:B------:R-:W-:Y:S01]  /*4b10*/  IMAD.IADD R9, R7, 0x1, R0 ;  /* 0x0000000107097824 */ /* 0x000fe200078e0200 */
[----:B------:R1:W-:Y:S04]  /*4b20*/  STG.E desc[UR36][R2.64+0x19c], R0 ;  /* 0x00019c0002007986 */ /* 0x0003e8000c101924 */
[----:B------:R1:W-:Y:S04]  /*4b30*/  STG.E desc[UR36][R2.64+0x140], R9 ;  /* 0x0001400902007986 */ /* 0x0003e8000c101924 */
[----:B------:R1:W-:Y:S04]  /*4b40*/  STG.E desc[UR36][R2.64+0x194], R9 ;  /* 0x0001940902007986 */ /* 0x0003e8000c101924 */
[----:B0-----:R1:W-:Y:S02]  /*4b50*/  STG.E.U8 desc[UR36][R4.64], R6 ;  /* 0x0000000604007986 */ /* 0x0013e4000c101124 */
.L_x_16:
[----:B------:R-:W-:Y:S05]  /*4b60*/  WARPSYNC.ALL ;  /* 0x0000000000007948 */ /* 0x000fea0003800000 */
[----:B------:R-:W-:Y:S06]  /*4b70*/  BAR.SYNC.DEFER_BLOCKING 0x0 ;  /* 0x0000000000007b1d */ /* 0x000fec0000010000 */
[----:B------:R-:W-:Y:S05]  /*4b80*/  EXIT ;  /* 0x000000000000794d */ /* 0x000fea0003800000 */
.L_x_20:
        /* <DEDUP_REMOVED lines=15> */
.L_x_22:


//--------------------- .nv.shared.reserved.0     --------------------------
	.section	.nv.shared.reserved.0,"aw",@nobits
	.weak		__nv_reservedSMEM_offset_0_alias
	.size		__nv_reservedSMEM_offset_0_alias, 0, 64
	.other		__nv_reservedSMEM_offset_0_alias,@"STO_CUDA_RESERVED_SHARED STV_DEFAULT"
__nv_reservedSMEM_offset_0_alias:
	.zero		0
	.zero		64


//--------------------- .nv.global                --------------------------
	.section	.nv.global,"aw",@nobits
.nv.global:
	.type		_ZN34_INTERNAL_24bc9916_4_k_cu_c1d80efe6thrust24THRUST_300001_SM_1000_NS12placeholders2_8E,@object
	.size		_ZN34_INTERNAL_24bc9916_4_k_cu_c1d80efe6thrust24THRUST_300001_SM_1000_NS12placeholders2_8E,(_ZN34_INTERNAL_24bc9916_4_k_cu_c1d80efe4cuda3std3__436_GLOBAL__N__24bc9916_4_k_cu_c1d80efe6ignoreE - _ZN34_INTERNAL_24bc9916_4_k_cu_c1d80efe6thrust24THRUST_300001_SM_1000_NS12placeholders2_8E)
_ZN34_INTERNAL_24bc9916_4_k_cu_c1d80efe6thrust24THRUST_300001_SM_1000_NS12placeholders2_8E:
	.zero		1
	.type		_ZN34_INTERNAL_24bc9916_4_k_cu_c1d80efe4cuda3std3__436_GLOBAL__N__24bc9916_4_k_cu_c1d80efe6ignoreE,@object
	.size		_ZN34_INTERNAL_24bc9916_4_k_cu_c1d80efe4cuda3std3__436_GLOBAL__N__24bc9916_4_k_cu_c1d80efe6ignoreE,(_ZN34_INTERNAL_24bc9916_4_k_cu_c1d80efe4cuda3std6ranges3__45__cpo4dataE - _ZN34_INTERNAL_24bc9916_4_k_cu_c1d80efe4cuda3std3__436_GLOBAL__N__24bc9916_4_k_cu_c1d80efe6ignoreE)
_ZN34_INTERNAL_24bc9916_4_k_cu_c1d80efe4cuda3std3__436_GLOBAL__N__24bc9916_4_k_cu_c1d80efe6ignoreE:
	.zero		1
	.type		_ZN34_INTERNAL_24bc9916_4_k_cu_c1d80efe4cuda3std6ranges3__45__cpo4dataE,@object
	.size		_ZN34_INTERNAL_24bc9916_4_k_cu_c1d80efe4cuda3std6ranges3__45__cpo4dataE,(_ZN34_INTERNAL_24bc9916_4_k_cu_c1d80efe6thrust24THRUST_300001_SM_1000_NS6system3cpp3parE - _ZN34_INTERNAL_24bc9916_4_k_cu_c1d80efe4cuda3std6ranges3__45__cpo4dataE)
_ZN34_INTERNAL_24bc9916_4_k_cu_c1d80efe4cuda3std6ranges3__45__cpo4dataE:
	.zero		1
	.type		_ZN34_INTERNAL_24bc9916_4_k_cu_c1d80efe6thrust24THRUST_300001_SM_1000_NS6system3cpp3parE,@object
	.size		_ZN34_INTERNAL_24bc9916_4_k_cu_c1d80efe6thrust24THRUST_300001_SM_1000_NS6system3cpp3parE,(_ZN34_INTERNAL_24bc9916_4_k_cu_c1d80efe4cuda3std3__45__cpo5beginE - _ZN34_INTERNAL_24bc9916_4_k_cu_c1d80efe6thrust24THRUST_300001_SM_1000_NS6system3cpp3parE)
_ZN34_INTERNAL_24bc9916_4_k_cu_c1d80efe6thrust24THRUST_300001_SM_1000_NS6system3cpp3parE:
	.zero		1
	.type		_ZN34_INTERNAL_24bc9916_4_k_cu_c1d80efe4cuda3std3__45__cpo5beginE,@object
	.size		_ZN34_INTERNAL_24bc9916_4_k_cu_c1d80efe4cuda3std3__45__cpo5beginE,(_ZN34_INTERNAL_24bc9916_4_k_cu_c1d80efe4cuda3std6ranges3__45__cpo5beginE - _ZN34_INTERNAL_24bc9916_4_k_cu_c1d80efe4cuda3std3__45__cpo5beginE)
_ZN34_INTERNAL_24bc9916_4_k_cu_c1d80efe4cuda3std3__45__cpo5beginE:
	.zero		1
	.type		_ZN34_INTERNAL_24bc9916_4_k_cu_c1d80efe4cuda3std6ranges3__45__cpo5beginE,@object
	.size		_ZN34_INTERNAL_24bc9916_4_k_cu_c1d80efe4cuda3std6ranges3__45__cpo5beginE,(_ZN34_INTERNAL_24bc9916_4_k_cu_c1d80efe6thrust24THRUST_300001_SM_1000_NS6deviceE - _ZN34_INTERNAL_24bc9916_4_k_cu_c1d80efe4cuda3std6ranges3__45__cpo5beginE)
_ZN34_INTERNAL_24bc9916_4_k_cu_c1d80efe4cuda3std6ranges3__45__cpo5beginE:
	.zero		1
	.type		_ZN34_INTERNAL_24bc9916_4_k_cu_c1d80efe6thrust24THRUST_300001_SM_1000_NS6deviceE,@object
	.size		_ZN34_INTERNAL_24bc9916_4_k_cu_c1d80efe6thrust24THRUST_300001_SM_1000_NS6deviceE,(_ZN34_INTERNAL_24bc9916_4_k_cu_c1d80efe4cuda3std3__47nulloptE - _ZN34_INTERNAL_24bc9916_4_k_cu_c1d80efe6thrust24THRUST_300001_SM_1000_NS6deviceE)
_ZN34_INTERNAL_24bc9916_4_k_cu_c1d80efe6thrust24THRUST_300001_SM_1000_NS6deviceE:
	.zero		1
	.type		_ZN34_INTERNAL_24bc9916_4_k_cu_c1d80efe4cuda3std3__47nulloptE,@object
	.size		_ZN34_INTERNAL_24bc9916_4_k_cu_c1d80efe4cuda3std3__47nulloptE,(_ZN34_INTERNAL_24bc9916_4_k_cu_c1d80efe4cuda3std6ranges3__45__cpo8distanceE - _ZN34_INTERNAL_24bc9916_4_k_cu_c1d80efe4cuda3std3__47nulloptE)
_ZN34_INTERNAL_24bc9916_4_k_cu_c1d80efe4cuda3std3__47nulloptE:
	.zero		1
	.type		_ZN34_INTERNAL_24bc9916_4_k_cu_c1d80efe4cuda3std6ranges3__45__cpo8distanceE,@object
	.size		_ZN34_INTERNAL_24bc9916_4_k_cu_c1d80efe4cuda3std6ranges3__45__cpo8distanceE,(_ZN34_INTERNAL_24bc9916_4_k_cu_c1d80efe6thrust24THRUST_300001_SM_1000_NS12placeholders2_4E - _ZN34_INTERNAL_24bc9916_4_k_cu_c1d80efe4cuda3std6ranges3__45__cpo8distanceE)
_ZN34_INTERNAL_24bc9916_4_k_cu_c1d80efe4cuda3std6ranges3__45__cpo8distanceE:
	.zero		1
	.type		_ZN34_INTERNAL_24bc9916_4_k_cu_c1d80efe6thrust24THRUST_300001_SM_1000_NS12placeholders2_4E,@object
	.size		_ZN34_INTERNAL_24bc9916_4_k_cu_c1d80efe6thrust24THRUST_300001_SM_1000_NS12placeholders2_4E,(_ZN34_INTERNAL_24bc9916_4_k_cu_c1d80efe4cuda3std3__45__cpo6rbeginE - _ZN34_INTERNAL_24bc9916_4_k_cu_c1d80efe6thrust24THRUST_300001_SM_1000_NS12placeholders2_4E)
_ZN34_INTERNAL_24bc9916_4_k_cu_c1d80efe6thrust24THRUST_300001_SM_1000_NS12placeholders2_4E:
	.zero		1
	.type		_ZN34_INTERNAL_24bc9916_4_k_cu_c1d80efe4cuda3std3__45__cpo6rbeginE,@object
	.size		_ZN34_INTERNAL_24bc9916_4_k_cu_c1d80efe4cuda3std3__45__cpo6rbeginE,(_ZN34_INTERNAL_24bc9916_4_k_cu_c1d80efe4cuda3std6ranges3__45__cpo7advanceE - _ZN34_INTERNAL_24bc9916_4_k_cu_c1d80efe4cuda3std3__45__cpo6rbeginE)
_ZN34_INTERNAL_24bc9916_4_k_cu_c1d80efe4cuda3std3__45__cpo6rbeginE:
	.zero		1
	.type		_ZN34_INTERNAL_24bc9916_4_k_cu_c1d80efe4cuda3std6ranges3__45__cpo7advanceE,@object
	.size		_ZN34_INTERNAL_24bc9916_4_k_cu_c1d80efe4cuda3std6ranges3__45__cpo7advanceE,(_ZN34_INTERNAL_24bc9916_4_k_cu_c1d80efe6thrust24THRUST_300001_SM_1000_NS12placeholders3_10E - _ZN34_INTERNAL_24bc9916_4_k_cu_c1d80efe4cuda3std6ranges3__45__cpo7advanceE)
_ZN34_INTERNAL_24bc9916_4_k_cu_c1d80efe4cuda3std6ranges3__45__cpo7advanceE:
	.zero		1
	.type		_ZN34_INTERNAL_24bc9916_4_k_cu_c1d80efe6thrust24THRUST_300001_SM_1000_NS12placeholders3_10E,@object
	.size		_ZN34_INTERNAL_24bc9916_4_k_cu_c1d80efe6thrust24THRUST_300001_SM_1000_NS12placeholders3_10E,(_ZN34_INTERNAL_24bc9916_4_k_cu_c1d80efe4cuda3std3__48in_placeE - _ZN34_INTERNAL_24bc9916_4_k_cu_c1d80efe6thrust24THRUST_300001_SM_1000_NS12placeholders3_10E)
_ZN34_INTERNAL_24bc9916_4_k_cu_c1d80efe6thrust24THRUST_300001_SM_1000_NS12placeholders3_10E:
	.zero		1
	.type		_ZN34_INTERNAL_24bc9916_4_k_cu_c1d80efe4cuda3std3__48in_placeE,@object
	.size		_ZN34_INTERNAL_24bc9916_4_k_cu_c1d80efe4cuda3std3__48in_placeE,(_ZN34_INTERNAL_24bc9916_4_k_cu_c1d80efe4cuda3std6ranges3__45__cpo4sizeE - _ZN34_INTERNAL_24bc9916_4_k_cu_c1d80efe4cuda3std3__48in_placeE)
_ZN34_INTERNAL_24bc9916_4_k_cu_c1d80efe4cuda3std3__48in_placeE:
	.zero		1
	.type		_ZN34_INTERNAL_24bc9916_4_k_cu_c1d80efe4cuda3std6ranges3__45__cpo4sizeE,@object
	.size		_ZN34_INTERNAL_24bc9916_4_k_cu_c1d80efe4cuda3std6ranges3__45__cpo4sizeE,(_ZN34_INTERNAL_24bc9916_4_k_cu_c1d80efe6thrust24THRUST_300001_SM_1000_NS12placeholders2_2E - _ZN34_INTERNAL_24bc9916_4_k_cu_c1d80efe4cuda3std6ranges3__45__cpo4sizeE)
_ZN34_INTERNAL_24bc9916_4_k_cu_c1d80efe4cuda3std6ranges3__45__cpo4sizeE:
	.zero		1
	.type		_ZN34_INTERNAL_24bc9916_4_k_cu_c1d80efe6thrust24THRUST_300001_SM_1000_NS12placeholders2_2E,@object
	.size		_ZN34_INTERNAL_24bc9916_4_k_cu_c1d80efe6thrust24THRUST_300001_SM_1000_NS12placeholders2_2E,(_ZN34_INTERNAL_24bc9916_4_k_cu_c1d80efe4cuda3std3__45__cpo6cbeginE - _ZN34_INTERNAL_24bc9916_4_k_cu_c1d80efe6thrust24THRUST_300001_SM_1000_NS12placeholders2_2E)
_ZN34_INTERNAL_24bc9916_4_k_cu_c1d80efe6thrust24THRUST_300001_SM_1000_NS12placeholders2_2E:
	.zero		1
	.type		_ZN34_INTERNAL_24bc9916_4_k_cu_c1d80efe4cuda3std3__45__cpo6cbeginE,@object
	.size		_ZN34_INTERNAL_24bc9916_4_k_cu_c1d80efe4cuda3std3__45__cpo6cbeginE,(_ZN34_INTERNAL_24bc9916_4_k_cu_c1d80efe4cuda3std6ranges3__45__cpo6cbeginE - _ZN34_INTERNAL_24bc9916_4_k_cu_c1d80efe4cuda3std3__45__cpo6cbeginE)
_ZN34_INTERNAL_24bc9916_4_k_cu_c1d80efe4cuda3std3__45__cpo6cbeginE:
	.zero		1
	.type		_ZN34_INTERNAL_24bc9916_4_k_cu_c1d80efe4cuda3std6ranges3__45__cpo6cbeginE,@object
	.size		_ZN34_INTERNAL_24bc9916_4_k_cu_c1d80efe4cuda3std6ranges3__45__cpo6cbeginE,(_ZN34_INTERNAL_24bc9916_4_k_cu_c1d80efe6thrust24THRUST_300001_SM_1000_NS12placeholders2_6E - _ZN34_INTERNAL_24bc9916_4_k_cu_c1d80efe4cuda3std6ranges3__45__cpo6cbeginE)
_ZN34_INTERNAL_24bc9916_4_k_cu_c1d80efe4cuda3std6ranges3__45__cpo6cbeginE:
	.zero		1
	.type		_ZN34_INTERNAL_24bc9916_4_k_cu_c1d80efe6thrust24THRUST_300001_SM_1000_NS12placeholders2_6E,@object
	.size		_ZN34_INTERNAL_24bc9916_4_k_cu_c1d80efe6thrust24THRUST_300001_SM_1000_NS12placeholders2_6E,(_ZN34_INTERNAL_24bc9916_4_k_cu_c1d80efe4cuda3std3__45__cpo7crbeginE - _ZN34_INTERNAL_24bc9916_4_k_cu_c1d80efe6thrust24THRUST_300001_SM_1000_NS12placeholders2_6E)
_ZN34_INTERNAL_24bc9916_4_k_cu_c1d80efe6thrust24THRUST_300001_SM_1000_NS12placeholders2_6E:
	.zero		1
	.type		_ZN34_INTERNAL_24bc9916_4_k_cu_c1d80efe4cuda3std3__45__cpo7crbeginE,@object
	.size		_ZN34_INTERNAL_24bc9916_4_k_cu_c1d80efe4cuda3std3__45__cpo7crbeginE,(_ZN34_INTERNAL_24bc9916_4_k_cu_c1d80efe4cuda3std6ranges3__45__cpo4nextE - _ZN34_INTERNAL_24bc9916_4_k_cu_c1d80efe4cuda3std3__45__cpo7crbeginE)
_ZN34_INTERNAL_24bc9916_4_k_cu_c1d80efe4cuda3std3__45__cpo7crbeginE:
	.zero		1
	.type		_ZN34_INTERNAL_24bc9916_4_k_cu_c1d80efe4cuda3std6ranges3__45__cpo4nextE,@object
	.size		_ZN34_INTERNAL_24bc9916_4_k_cu_c1d80efe4cuda3std6ranges3__45__cpo4nextE,(_ZN34_INTERNAL_24bc9916_4_k_cu_c1d80efe4cuda3std6ranges3__45__cpo4swapE - _ZN34_INTERNAL_24bc9916_4_k_cu_c1d80efe4cuda3std6ranges3__45__cpo4nextE)
_ZN34_INTERNAL_24bc9916_4_k_cu_c1d80efe4cuda3std6ranges3__45__cpo4nextE:
	.zero		1
	.type		_ZN34_INTERNAL_24bc9916_4_k_cu_c1d80efe4cuda3std6ranges3__45__cpo4swapE,@object
	.size		_ZN34_INTERNAL_24bc9916_4_k_cu_c1d80efe4cuda3std6ranges3__45__cpo4swapE,(_ZN34_INTERNAL_24bc9916_4_k_cu_c1d80efe6thrust24THRUST_300001_SM_1000_NS8cuda_cub10par_nosyncE - _ZN34_INTERNAL_24bc9916_4_k_cu_c1d80efe4cuda3std6ranges3__45__cpo4swapE)
_ZN34_INTERNAL_24bc9916_4_k_cu_c1d80efe4cuda3std6ranges3__45__cpo4swapE:
	.zero		1
	.type		_ZN34_INTERNAL_24bc9916_4_k_cu_c1d80efe6thrust24THRUST_300001_SM_1000_NS8cuda_cub10par_nosyncE,@object
	.size		_ZN34_INTERNAL_24bc9916_4_k_cu_c1d80efe6thrust24THRUST_300001_SM_1000_NS8cuda_cub10par_nosyncE,(_ZN34_INTERNAL_24bc9916_4_k_cu_c1d80efe6thrust24THRUST_300001_SM_1000_NS3seqE - _ZN34_INTERNAL_24bc9916_4_k_cu_c1d80efe6thrust24THRUST_300001_SM_1000_NS8cuda_cub10par_nosyncE)
_ZN34_INTERNAL_24bc9916_4_k_cu_c1d80efe6thrust24THRUST_300001_SM_1000_NS8cuda_cub10par_nosyncE:
	.zero		1
	.type		_ZN34_INTERNAL_24bc9916_4_k_cu_c1d80efe6thrust24THRUST_300001_SM_1000_NS3seqE,@object
	.size		_ZN34_INTERNAL_24bc9916_4_k_cu_c1d80efe6thrust24THRUST_300001_SM_1000_NS3seqE,(_ZN34_INTERNAL_24bc9916_4_k_cu_c1d80efe4cuda3std3__420unreachable_sentinelE - _ZN34_INTERNAL_24bc9916_4_k_cu_c1d80efe6thrust24THRUST_300001_SM_1000_NS3seqE)
_ZN34_INTERNAL_24bc9916_4_k_cu_c1d80efe6thrust24THRUST_300001_SM_1000_NS3seqE:
	.zero		1
	.type		_ZN34_INTERNAL_24bc9916_4_k_cu_c1d80efe4cuda3std3__420unreachable_sentinelE,@object
	.size		_ZN34_INTERNAL_24bc9916_4_k_cu_c1d80efe4cuda3std3__420unreachable_sentinelE,(_ZN34_INTERNAL_24bc9916_4_k_cu_c1d80efe4cuda3std6ranges3__45__cpo5ssizeE - _ZN34_INTERNAL_24bc9916_4_k_cu_c1d80efe4cuda3std3__420unreachable_sentinelE)
_ZN34_INTERNAL_24bc9916_4_k_cu_c1d80efe4cuda3std3__420unreachable_sentinelE:
	.zero		1
	.type		_ZN34_INTERNAL_24bc9916_4_k_cu_c1d80efe4cuda3std6ranges3__45__cpo5ssizeE,@object
	.size		_ZN34_INTERNAL_24bc9916_4_k_cu_c1d80efe4cuda3std6ranges3__45__cpo5ssizeE,(_ZN34_INTERNAL_24bc9916_4_k_cu_c1d80efe6thrust24THRUST_300001_SM_1000_NS12placeholders2_3E - _ZN34_INTERNAL_24bc9916_4_k_cu_c1d80efe4cuda3std6ranges3__45__cpo5ssizeE)
_ZN34_INTERNAL_24bc9916_4_k_cu_c1d80efe4cuda3std6ranges3__45__cpo5ssizeE:
	.zero		1
	.type		_ZN34_INTERNAL_24bc9916_4_k_cu_c1d80efe6thrust24THRUST_300001_SM_1000_NS12placeholders2_3E,@object
	.size		_ZN34_INTERNAL_24bc9916_4_k_cu_c1d80efe6thrust24THRUST_300001_SM_1000_NS12placeholders2_3E,(_ZN34_INTERNAL_24bc9916_4_k_cu_c1d80efe4cuda3std3__45__cpo4cendE - _ZN34_INTERNAL_24bc9916_4_k_cu_c1d80efe6thrust24THRUST_300001_SM_1000_NS12placeholders2_3E)
_ZN34_INTERNAL_24bc9916_4_k_cu_c1d80efe6thrust24THRUST_300001_SM_1000_NS12placeholders2_3E:
	.zero		1
	.type		_ZN34_INTERNAL_24bc9916_4_k_cu_c1d80efe4cuda3std3__45__cpo4cendE,@object
	.size		_ZN34_INTERNAL_24bc9916_4_k_cu_c1d80efe4cuda3std3__45__cpo4cendE,(_ZN34_INTERNAL_24bc9916_4_k_cu_c1d80efe4cuda3std6ranges3__45__cpo4cendE - _ZN34_INTERNAL_24bc9916_4_k_cu_c1d80efe4cuda3std3__45__cpo4cendE)
_ZN34_INTERNAL_24bc9916_4_k_cu_c1d80efe4cuda3std3__45__cpo4cendE:
	.zero		1
	.type		_ZN34_INTERNAL_24bc9916_4_k_cu_c1d80efe4cuda3std6ranges3__45__cpo4cendE,@object
	.size		_ZN34_INTERNAL_24bc9916_4_k_cu_c1d80efe4cuda3std6ranges3__45__cpo4cendE,(_ZN34_INTERNAL_24bc9916_4_k_cu_c1d80efe6thrust24THRUST_300001_SM_1000_NS12placeholders2_7E - _ZN34_INTERNAL_24bc9916_4_k_cu_c1d80efe4cuda3std6ranges3__45__cpo4cendE)
_ZN34_INTERNAL_24bc9916_4_k_cu_c1d80efe4cuda3std6ranges3__45__cpo4cendE:
	.zero		1
	.type		_ZN34_INTERNAL_24bc9916_4_k_cu_c1d80efe6thrust24THRUST_300001_SM_1000_NS12placeholders2_7E,@object
	.size		_ZN34_INTERNAL_24bc9916_4_k_cu_c1d80efe6thrust24THRUST_300001_SM_1000_NS12placeholders2_7E,(_ZN34_INTERNAL_24bc9916_4_k_cu_c1d80efe4cuda3std3__45__cpo5crendE - _ZN34_INTERNAL_24bc9916_4_k_cu_c1d80efe6thrust24THRUST_300001_SM_1000_NS12placeholders2_7E)
_ZN34_INTERNAL_24bc9916_4_k_cu_c1d80efe6thrust24THRUST_300001_SM_1000_NS12placeholders2_7E:
	.zero		1
	.type		_ZN34_INTERNAL_24bc9916_4_k_cu_c1d80efe4cuda3std3__45__cpo5crendE,@object
	.size		_ZN34_INTERNAL_24bc9916_4_k_cu_c1d80efe4cuda3std3__45__cpo5crendE,(_ZN34_INTERNAL_24bc9916_4_k_cu_c1d80efe4cuda3std6ranges3__45__cpo4prevE - _ZN34_INTERNAL_24bc9916_4_k_cu_c1d80efe4cuda3std3__45__cpo5crendE)
_ZN34_INTERNAL_24bc9916_4_k_cu_c1d80efe4cuda3std3__45__cpo5crendE:
	.zero		1
	.type		_ZN34_INTERNAL_24bc9916_4_k_cu_c1d80efe4cuda3std6ranges3__45__cpo4prevE,@object
	.size		_ZN34_INTERNAL_24bc9916_4_k_cu_c1d80efe4cuda3std6ranges3__45__cpo4prevE,(_ZN34_INTERNAL_24bc9916_4_k_cu_c1d80efe4cuda3std6ranges3__45__cpo9iter_moveE - _ZN34_INTERNAL_24bc9916_4_k_cu_c1d80efe4cuda3std6ranges3__45__cpo4prevE)
_ZN34_INTERNAL_24bc9916_4_k_cu_c1d80efe4cuda3std6ranges3__45__cpo4prevE:
	.zero		1
	.type		_ZN34_INTERNAL_24bc9916_4_k_cu_c1d80efe4cuda3std6ranges3__45__cpo9iter_moveE,@object
	.size		_ZN34_INTERNAL_24bc9916_4_k_cu_c1d80efe4cuda3std6ranges3__45__cpo9iter_moveE,(_ZN34_INTERNAL_24bc9916_4_k_cu_c1d80efe6thrust24THRUST_300001_SM_1000_NS6system6detail10sequential3seqE - _ZN34_INTERNAL_24bc9916_4_k_cu_c1d80efe4cuda3std6ranges3__45__cpo9iter_moveE)
_ZN34_INTERNAL_24bc9916_4_k_cu_c1d80efe4cuda3std6ranges3__45__cpo9iter_moveE:
	.zero		1
	.type		_ZN34_INTERNAL_24bc9916_4_k_cu_c1d80efe6thrust24THRUST_300001_SM_1000_NS6system6detail10sequential3seqE,@object
	.size		_ZN34_INTERNAL_24bc9916_4_k_cu_c1d80efe6thrust24THRUST_300001_SM_1000_NS6system6detail10sequential3seqE,(_ZN34_INTERNAL_24bc9916_4_k_cu_c1d80efe6thrust24THRUST_300001_SM_1000_NS12placeholders2_9E - _ZN34_INTERNAL_24bc9916_4_k_cu_c1d80efe6thrust24THRUST_300001_SM_1000_NS6system6detail10sequential3seqE)
_ZN34_INTERNAL_24bc9916_4_k_cu_c1d80efe6thrust24THRUST_300001_SM_1000_NS6system6detail10sequential3seqE:
	.zero		1
	.type		_ZN34_INTERNAL_24bc9916_4_k_cu_c1d80efe6thrust24THRUST_300001_SM_1000_NS12placeholders2_9E,@object
	.size		_ZN34_INTERNAL_24bc9916_4_k_cu_c1d80efe6thrust24THRUST_300001_SM_1000_NS12placeholders2_9E,(_ZN34_INTERNAL_24bc9916_4_k_cu_c1d80efe4cuda3std3__419piecewise_constructE - _ZN34_INTERNAL_24bc9916_4_k_cu_c1d80efe6thrust24THRUST_300001_SM_1000_NS12placeholders2_9E)
_ZN34_INTERNAL_24bc9916_4_k_cu_c1d80efe6thrust24THRUST_300001_SM_1000_NS12placeholders2_9E:
	.zero		1
	.type		_ZN34_INTERNAL_24bc9916_4_k_cu_c1d80efe4cuda3std3__419piecewise_constructE,@object
	.size		_ZN34_INTERNAL_24bc9916_4_k_cu_c1d80efe4cuda3std3__419piecewise_constructE,(_ZN34_INTERNAL_24bc9916_4_k_cu_c1d80efe4cuda3std6ranges3__45__cpo5cdataE - _ZN34_INTERNAL_24bc9916_4_k_cu_c1d80efe4cuda3std3__419piecewise_constructE)
_ZN34_INTERNAL_24bc9916_4_k_cu_c1d80efe4cuda3std3__419piecewise_constructE:
	.zero		1
	.type		_ZN34_INTERNAL_24bc9916_4_k_cu_c1d80efe4cuda3std6ranges3__45__cpo5cdataE,@object
	.size		_ZN34_INTERNAL_24bc9916_4_k_cu_c1d80efe4cuda3std6ranges3__45__cpo5cdataE,(_ZN34_INTERNAL_24bc9916_4_k_cu_c1d80efe6thrust24THRUST_300001_SM_1000_NS12placeholders2_1E - _ZN34_INTERNAL_24bc9916_4_k_cu_c1d80efe4cuda3std6ranges3__45__cpo5cdataE)
_ZN34_INTERNAL_24bc9916_4_k_cu_c1d80efe4cuda3std6ranges3__45__cpo5cdataE:
	.zero		1
	.type		_ZN34_INTERNAL_24bc9916_4_k_cu_c1d80efe6thrust24THRUST_300001_SM_1000_NS12placeholders2_1E,@object
	.size		_ZN34_INTERNAL_24bc9916_4_k_cu_c1d80efe6thrust24THRUST_300001_SM_1000_NS12placeholders2_1E,(_ZN34_INTERNAL_24bc9916_4_k_cu_c1d80efe4cuda3std3__45__cpo3endE - _ZN34_INTERNAL_24bc9916_4_k_cu_c1d80efe6thrust24THRUST_300001_SM_1000_NS12placeholders2_1E)
_ZN34_INTERNAL_24bc9916_4_k_cu_c1d80efe6thrust24THRUST_300001_SM_1000_NS12placeholders2_1E:
	.zero		1
	.type		_ZN34_INTERNAL_24bc9916_4_k_cu_c1d80efe4cuda3std3__45__cpo3endE,@object
	.size		_ZN34_INTERNAL_24bc9916_4_k_cu_c1d80efe4cuda3std3__45__cpo3endE,(_ZN34_INTERNAL_24bc9916_4_k_cu_c1d80efe4cuda3std6ranges3__45__cpo3endE - _ZN34_INTERNAL_24bc9916_4_k_cu_c1d80efe4cuda3std3__45__cpo3endE)
_ZN34_INTERNAL_24bc9916_4_k_cu_c1d80efe4cuda3std3__45__cpo3endE:
	.zero		1
	.type		_ZN34_INTERNAL_24bc9916_4_k_cu_c1d80efe4cuda3std6ranges3__45__cpo3endE,@object
	.size		_ZN34_INTERNAL_24bc9916_4_k_cu_c1d80efe4cuda3std6ranges3__45__cpo3endE,(_ZN34_INTERNAL_24bc9916_4_k_cu_c1d80efe6thrust24THRUST_300001_SM_1000_NS12placeholders2_5E - _ZN34_INTERNAL_24bc9916_4_k_cu_c1d80efe4cuda3std6ranges3__45__cpo3endE)
_ZN34_INTERNAL_24bc9916_4_k_cu_c1d80efe4cuda3std6ranges3__45__cpo3endE:
	.zero		1
	.type		_ZN34_INTERNAL_24bc9916_4_k_cu_c1d80efe6thrust24THRUST_300001_SM_1000_NS12placeholders2_5E,@object
	.size		_ZN34_INTERNAL_24bc9916_4_k_cu_c1d80efe6thrust24THRUST_300001_SM_1000_NS12placeholders2_5E,(_ZN34_INTERNAL_24bc9916_4_k_cu_c1d80efe4cuda3std3__45__cpo4rendE - _ZN34_INTERNAL_24bc9916_4_k_cu_c1d80efe6thrust24THRUST_300001_SM_1000_NS12placeholders2_5E)
_ZN34_INTERNAL_24bc9916_4_k_cu_c1d80efe6thrust24THRUST_300001_SM_1000_NS12placeholders2_5E:
	.zero		1
	.type		_ZN34_INTERNAL_24bc9916_4_k_cu_c1d80efe4cuda3std3__45__cpo4rendE,@object
	.size		_ZN34_INTERNAL_24bc9916_4_k_cu_c1d80efe4cuda3std3__45__cpo4rendE,(_ZN34_INTERNAL_24bc9916_4_k_cu_c1d80efe4cuda3std6ranges3__45__cpo9iter_swapE - _ZN34_INTERNAL_24bc9916_4_k_cu_c1d80efe4cuda3std3__45__cpo4rendE)
_ZN34_INTERNAL_24bc9916_4_k_cu_c1d80efe4cuda3std3__45__cpo4rendE:
	.zero		1
	.type		_ZN34_INTERNAL_24bc9916_4_k_cu_c1d80efe4cuda3std6ranges3__45__cpo9iter_swapE,@object
	.size		_ZN34_INTERNAL_24bc9916_4_k_cu_c1d80efe4cuda3std6ranges3__45__cpo9iter_swapE,(_ZN34_INTERNAL_24bc9916_4_k_cu_c1d80efe4cuda3std3__48unexpectE - _ZN34_INTERNAL_24bc9916_4_k_cu_c1d80efe4cuda3std6ranges3__45__cpo9iter_swapE)
_ZN34_INTERNAL_24bc9916_4_k_cu_c1d80efe4cuda3std6ranges3__45__cpo9iter_swapE:
	.zero		1
	.type		_ZN34_INTERNAL_24bc9916_4_k_cu_c1d80efe4cuda3std3__48unexpectE,@object
	.size		_ZN34_INTERNAL_24bc9916_4_k_cu_c1d80efe4cuda3std3__48unexpectE,(_ZN34_INTERNAL_24bc9916_4_k_cu_c1d80efe6thrust24THRUST_300001_SM_1000_NS8cuda_cub3parE - _ZN34_INTERNAL_24bc9916_4_k_cu_c1d80efe4cuda3std3__48unexpectE)
_ZN34_INTERNAL_24bc9916_4_k_cu_c1d80efe4cuda3std3__48unexpectE:
	.zero		1
	.type		_ZN34_INTERNAL_24bc9916_4_k_cu_c1d80efe6thrust24THRUST_300001_SM_1000_NS8cuda_cub3parE,@object
	.size		_ZN34_INTERNAL_24bc9916_4_k_cu_c1d80efe6thrust24THRUST_300001_SM_1000_NS8cuda_cub3parE,(.L_29 - _ZN34_INTERNAL_24bc9916_4_k_cu_c1d80efe6thrust24THRUST_300001_SM_1000_NS8cuda_cub3parE)
_ZN34_INTERNAL_24bc9916_4_k_cu_c1d80efe6thrust24THRUST_300001_SM_1000_NS8cuda_cub3parE:
	.zero		1
.L_29:


//--------------------- .nv.constant0._ZN3cub18CUB_300001_SM_10006detail11EmptyKernelIvEEvv --------------------------
	.section	.nv.constant0._ZN3cub18CUB_300001_SM_10006detail11EmptyKernelIvEEvv,"a",@progbits
	.sectionflags	@""
	.align	4
.nv.constant0._ZN3cub18CUB_300001_SM_10006detail11EmptyKernelIvEEvv:
	.zero		896


//--------------------- .nv.constant0._Z14generateTablesi5TableS_PiPS_PbS2_S2_S2_ --------------------------
	.section	.nv.constant0._Z14generateTablesi5TableS_PiPS_PbS2_S2_S2_,"a",@progbits
	.sectionflags	@""
	.align	4
.nv.constant0._Z14generateTablesi5TableS_PiPS_PbS2_S2_S2_:
	.zero		1160


//--------------------- SYMBOLS --------------------------

	.type		.nv.reservedSmem.offset0,@object
	.size		.nv.reservedSmem.offset0,0x4
	.type		malloc,@function
